//
// Generated by NVIDIA NVVM Compiler
//
// Compiler Build ID: CL-36424714
// Cuda compilation tools, release 13.0, V13.0.88
// Based on NVVM 20.0.0
//

.version 9.0
.target sm_100
.address_size 64

	// .globl	_Z9iterationPdS_iiii
.global .align 1 .b8 _ZN34_INTERNAL_c25db1a4_4_k_cu_9d739ca04cuda3std3__45__cpo5beginE[1];
.global .align 1 .b8 _ZN34_INTERNAL_c25db1a4_4_k_cu_9d739ca04cuda3std3__45__cpo3endE[1];
.global .align 1 .b8 _ZN34_INTERNAL_c25db1a4_4_k_cu_9d739ca04cuda3std3__45__cpo6cbeginE[1];
.global .align 1 .b8 _ZN34_INTERNAL_c25db1a4_4_k_cu_9d739ca04cuda3std3__45__cpo4cendE[1];
.global .align 1 .b8 _ZN34_INTERNAL_c25db1a4_4_k_cu_9d739ca04cuda3std3__45__cpo6rbeginE[1];
.global .align 1 .b8 _ZN34_INTERNAL_c25db1a4_4_k_cu_9d739ca04cuda3std3__45__cpo4rendE[1];
.global .align 1 .b8 _ZN34_INTERNAL_c25db1a4_4_k_cu_9d739ca04cuda3std3__45__cpo7crbeginE[1];
.global .align 1 .b8 _ZN34_INTERNAL_c25db1a4_4_k_cu_9d739ca04cuda3std3__45__cpo5crendE[1];
.global .align 1 .b8 _ZN34_INTERNAL_c25db1a4_4_k_cu_9d739ca04cuda3std3__436_GLOBAL__N__c25db1a4_4_k_cu_9d739ca06ignoreE[1];
.global .align 1 .b8 _ZN34_INTERNAL_c25db1a4_4_k_cu_9d739ca04cuda3std3__419piecewise_constructE[1];
.global .align 1 .b8 _ZN34_INTERNAL_c25db1a4_4_k_cu_9d739ca04cuda3std3__48in_placeE[1];
.global .align 1 .b8 _ZN34_INTERNAL_c25db1a4_4_k_cu_9d739ca04cuda3std3__420unreachable_sentinelE[1];
.global .align 1 .b8 _ZN34_INTERNAL_c25db1a4_4_k_cu_9d739ca04cuda3std3__47nulloptE[1];
.global .align 1 .b8 _ZN34_INTERNAL_c25db1a4_4_k_cu_9d739ca04cuda3std3__48unexpectE[1];
.global .align 1 .b8 _ZN34_INTERNAL_c25db1a4_4_k_cu_9d739ca04cuda3std6ranges3__45__cpo4swapE[1];
.global .align 1 .b8 _ZN34_INTERNAL_c25db1a4_4_k_cu_9d739ca04cuda3std6ranges3__45__cpo9iter_moveE[1];
.global .align 1 .b8 _ZN34_INTERNAL_c25db1a4_4_k_cu_9d739ca04cuda3std6ranges3__45__cpo5beginE[1];
.global .align 1 .b8 _ZN34_INTERNAL_c25db1a4_4_k_cu_9d739ca04cuda3std6ranges3__45__cpo3endE[1];
.global .align 1 .b8 _ZN34_INTERNAL_c25db1a4_4_k_cu_9d739ca04cuda3std6ranges3__45__cpo6cbeginE[1];
.global .align 1 .b8 _ZN34_INTERNAL_c25db1a4_4_k_cu_9d739ca04cuda3std6ranges3__45__cpo4cendE[1];
.global .align 1 .b8 _ZN34_INTERNAL_c25db1a4_4_k_cu_9d739ca04cuda3std6ranges3__45__cpo7advanceE[1];
.global .align 1 .b8 _ZN34_INTERNAL_c25db1a4_4_k_cu_9d739ca04cuda3std6ranges3__45__cpo9iter_swapE[1];
.global .align 1 .b8 _ZN34_INTERNAL_c25db1a4_4_k_cu_9d739ca04cuda3std6ranges3__45__cpo4nextE[1];
.global .align 1 .b8 _ZN34_INTERNAL_c25db1a4_4_k_cu_9d739ca04cuda3std6ranges3__45__cpo4prevE[1];
.global .align 1 .b8 _ZN34_INTERNAL_c25db1a4_4_k_cu_9d739ca04cuda3std6ranges3__45__cpo4dataE[1];
.global .align 1 .b8 _ZN34_INTERNAL_c25db1a4_4_k_cu_9d739ca04cuda3std6ranges3__45__cpo5cdataE[1];
.global .align 1 .b8 _ZN34_INTERNAL_c25db1a4_4_k_cu_9d739ca04cuda3std6ranges3__45__cpo4sizeE[1];
.global .align 1 .b8 _ZN34_INTERNAL_c25db1a4_4_k_cu_9d739ca04cuda3std6ranges3__45__cpo5ssizeE[1];
.global .align 1 .b8 _ZN34_INTERNAL_c25db1a4_4_k_cu_9d739ca04cuda3std6ranges3__45__cpo8distanceE[1];
.global .align 1 .b8 _ZN34_INTERNAL_c25db1a4_4_k_cu_9d739ca06thrust24THRUST_300001_SM_1000_NS6system6detail10sequential3seqE[1];
.global .align 1 .b8 _ZN34_INTERNAL_c25db1a4_4_k_cu_9d739ca06thrust24THRUST_300001_SM_1000_NS12placeholders2_1E[1];
.global .align 1 .b8 _ZN34_INTERNAL_c25db1a4_4_k_cu_9d739ca06thrust24THRUST_300001_SM_1000_NS12placeholders2_2E[1];
.global .align 1 .b8 _ZN34_INTERNAL_c25db1a4_4_k_cu_9d739ca06thrust24THRUST_300001_SM_1000_NS12placeholders2_3E[1];
.global .align 1 .b8 _ZN34_INTERNAL_c25db1a4_4_k_cu_9d739ca06thrust24THRUST_300001_SM_1000_NS12placeholders2_4E[1];
.global .align 1 .b8 _ZN34_INTERNAL_c25db1a4_4_k_cu_9d739ca06thrust24THRUST_300001_SM_1000_NS12placeholders2_5E[1];
.global .align 1 .b8 _ZN34_INTERNAL_c25db1a4_4_k_cu_9d739ca06thrust24THRUST_300001_SM_1000_NS12placeholders2_6E[1];
.global .align 1 .b8 _ZN34_INTERNAL_c25db1a4_4_k_cu_9d739ca06thrust24THRUST_300001_SM_1000_NS12placeholders2_7E[1];
.global .align 1 .b8 _ZN34_INTERNAL_c25db1a4_4_k_cu_9d739ca06thrust24THRUST_300001_SM_1000_NS12placeholders2_8E[1];
.global .align 1 .b8 _ZN34_INTERNAL_c25db1a4_4_k_cu_9d739ca06thrust24THRUST_300001_SM_1000_NS12placeholders2_9E[1];
.global .align 1 .b8 _ZN34_INTERNAL_c25db1a4_4_k_cu_9d739ca06thrust24THRUST_300001_SM_1000_NS12placeholders3_10E[1];

.visible .entry _Z9iterationPdS_iiii(
	.param .u64 .ptr .align 1 _Z9iterationPdS_iiii_param_0,
	.param .u64 .ptr .align 1 _Z9iterationPdS_iiii_param_1,
	.param .u32 _Z9iterationPdS_iiii_param_2,
	.param .u32 _Z9iterationPdS_iiii_param_3,
	.param .u32 _Z9iterationPdS_iiii_param_4,
	.param .u32 _Z9iterationPdS_iiii_param_5
)
{
	.reg .pred 	%p<20>;
	.reg .b32 	%r<29>;
	.reg .b64 	%rd<19>;
	.reg .b64 	%fd<17>;

	ld.param.u64 	%rd4, [_Z9iterationPdS_iiii_param_0];
	ld.param.u64 	%rd5, [_Z9iterationPdS_iiii_param_1];
	ld.param.u32 	%r7, [_Z9iterationPdS_iiii_param_2];
	ld.param.u32 	%r8, [_Z9iterationPdS_iiii_param_3];
	ld.param.u32 	%r5, [_Z9iterationPdS_iiii_param_4];
	ld.param.u32 	%r6, [_Z9iterationPdS_iiii_param_5];
	cvta.to.global.u64 	%rd1, %rd4;
	cvta.to.global.u64 	%rd2, %rd5;
	mov.u32 	%r9, %ctaid.x;
	mov.u32 	%r10, %ntid.x;
	mov.u32 	%r11, %tid.x;
	mad.lo.s32 	%r1, %r9, %r10, %r11;
	mov.u32 	%r12, %ctaid.y;
	mov.u32 	%r13, %ntid.y;
	mov.u32 	%r14, %tid.y;
	mad.lo.s32 	%r2, %r12, %r13, %r14;
	mul.lo.s32 	%r3, %r5, %r1;
	add.s32 	%r4, %r3, %r2;
	setp.ge.s32 	%p2, %r4, %r7;
	setp.lt.s32 	%p3, %r4, %r8;
	and.pred  	%p1, %p2, %p3;
	mul.wide.s32 	%rd6, %r4, 8;
	add.s64 	%rd3, %rd1, %rd6;
	not.pred 	%p4, %p1;
	@%p4 bra 	$L__BB0_3;
	add.s32 	%r15, %r5, -1;
	setp.ge.s32 	%p5, %r1, %r15;
	add.s32 	%r16, %r6, -1;
	setp.ge.s32 	%p6, %r2, %r16;
	or.pred  	%p7, %p5, %p6;
	setp.lt.s32 	%p8, %r1, 1;
	or.pred  	%p9, %p8, %p7;
	setp.eq.s32 	%p10, %r2, 0;
	or.pred  	%p11, %p10, %p9;
	@%p11 bra 	$L__BB0_3;
	add.s32 	%r17, %r3, %r5;
	add.s32 	%r18, %r4, %r5;
	mul.wide.s32 	%rd7, %r18, 8;
	add.s64 	%rd8, %rd2, %rd7;
	ld.global.f64 	%fd1, [%rd8];
	shl.b32 	%r19, %r5, 1;
	sub.s32 	%r20, %r17, %r19;
	add.s32 	%r21, %r20, %r2;
	mul.wide.s32 	%rd9, %r21, 8;
	add.s64 	%rd10, %rd2, %rd9;
	ld.global.f64 	%fd2, [%rd10];
	add.f64 	%fd3, %fd1, %fd2;
	mul.wide.s32 	%rd11, %r5, 8;
	add.s64 	%rd12, %rd10, %rd11;
	ld.global.f64 	%fd4, [%rd12+8];
	add.f64 	%fd5, %fd3, %fd4;
	ld.global.f64 	%fd6, [%rd12+-8];
	add.f64 	%fd7, %fd5, %fd6;
	mul.f64 	%fd8, %fd7, 0d3FD0000000000000;
	st.global.f64 	[%rd3], %fd8;
$L__BB0_3:
	bar.sync 	0;
	@%p4 bra 	$L__BB0_6;
	add.s32 	%r22, %r5, -1;
	setp.ge.s32 	%p13, %r1, %r22;
	add.s32 	%r23, %r6, -1;
	setp.ge.s32 	%p14, %r2, %r23;
	or.pred  	%p15, %p13, %p14;
	setp.lt.s32 	%p16, %r1, 1;
	or.pred  	%p17, %p16, %p15;
	setp.eq.s32 	%p18, %r2, 0;
	or.pred  	%p19, %p18, %p17;
	@%p19 bra 	$L__BB0_6;
	add.s32 	%r24, %r3, %r5;
	add.s32 	%r25, %r4, %r5;
	mul.wide.s32 	%rd13, %r25, 8;
	add.s64 	%rd14, %rd1, %rd13;
	ld.global.f64 	%fd9, [%rd14];
	shl.b32 	%r26, %r5, 1;
	sub.s32 	%r27, %r24, %r26;
	add.s32 	%r28, %r27, %r2;
	mul.wide.s32 	%rd15, %r28, 8;
	add.s64 	%rd16, %rd1, %rd15;
	ld.global.f64 	%fd10, [%rd16];
	add.f64 	%fd11, %fd9, %fd10;
	ld.global.f64 	%fd12, [%rd3+8];
	add.f64 	%fd13, %fd11, %fd12;
	ld.global.f64 	%fd14, [%rd3+-8];
	add.f64 	%fd15, %fd13, %fd14;
	mul.f64 	%fd16, %fd15, 0d3FD0000000000000;
	add.s64 	%rd18, %rd2, %rd6;
	st.global.f64 	[%rd18], %fd16;
$L__BB0_6:
	bar.sync 	0;
	ret;

}
	// .globl	_Z10initMatrixPdS_i
.visible .entry _Z10initMatrixPdS_i(
	.param .u64 .ptr .align 1 _Z10initMatrixPdS_i_param_0,
	.param .u64 .ptr .align 1 _Z10initMatrixPdS_i_param_1,
	.param .u32 _Z10initMatrixPdS_i_param_2
)
{
	.reg .pred 	%p<6>;
	.reg .b32 	%r<39>;
	.reg .b64 	%rd<73>;
	.reg .b64 	%fd<31>;

	ld.param.u64 	%rd11, [_Z10initMatrixPdS_i_param_0];
	ld.param.u64 	%rd10, [_Z10initMatrixPdS_i_param_1];
	ld.param.u32 	%r15, [_Z10initMatrixPdS_i_param_2];
	cvta.to.global.u64 	%rd12, %rd10;
	cvta.to.global.u64 	%rd1, %rd11;
	mov.b64 	%rd13, 4621819117588971520;
	st.global.u64 	[%rd1], %rd13;
	add.s32 	%r1, %r15, -1;
	mul.lo.s32 	%r2, %r1, %r15;
	mul.lo.s32 	%r16, %r15, %r15;
	mul.wide.s32 	%rd14, %r16, 8;
	add.s64 	%rd15, %rd1, %rd14;
	mov.b64 	%rd16, 4629137466983448576;
	st.global.u64 	[%rd15+-8], %rd16;
	mul.wide.s32 	%rd17, %r15, 8;
	add.s64 	%rd18, %rd1, %rd17;
	mov.b64 	%rd19, 4626322717216342016;
	st.global.u64 	[%rd18+-8], %rd19;
	mul.wide.s32 	%rd20, %r2, 8;
	add.s64 	%rd21, %rd1, %rd20;
	st.global.u64 	[%rd21], %rd19;
	st.global.u64 	[%rd12], %rd13;
	add.s64 	%rd22, %rd12, %rd14;
	st.global.u64 	[%rd22+-8], %rd16;
	add.s64 	%rd23, %rd12, %rd17;
	st.global.u64 	[%rd23+-8], %rd19;
	add.s64 	%rd24, %rd12, %rd20;
	st.global.u64 	[%rd24], %rd19;
	setp.lt.s32 	%p1, %r15, 3;
	@%p1 bra 	$L__BB1_7;
	add.s32 	%r18, %r15, -3;
	setp.lt.u32 	%p2, %r18, 3;
	mov.b32 	%r35, 1;
	@%p2 bra 	$L__BB1_4;
	mov.b32 	%r35, 1;
	mov.f64 	%fd30, 0d3FF0000000000000;
	cvt.rn.f64.u32 	%fd5, %r1;
	mul.wide.u32 	%rd43, %r15, 8;
	add.s32 	%r28, %r15, -2;
	and.b32  	%r29, %r28, -4;
$L__BB1_3:
	ld.param.u64 	%rd69, [_Z10initMatrixPdS_i_param_1];
	mul.f64 	%fd4, %fd30, 0d4024000000000000;
	div.rn.f64 	%fd6, %fd4, %fd5;
	add.f64 	%fd7, %fd6, 0d4024000000000000;
	mul.wide.u32 	%rd25, %r35, 8;
	add.s64 	%rd26, %rd1, %rd25;
	st.global.f64 	[%rd26], %fd7;
	mul.lo.s32 	%r20, %r35, %r15;
	mul.wide.u32 	%rd27, %r20, 8;
	add.s64 	%rd28, %rd1, %rd27;
	st.global.f64 	[%rd28], %fd7;
	add.f64 	%fd8, %fd6, 0d4034000000000000;
	add.s32 	%r21, %r1, %r20;
	mul.wide.s32 	%rd29, %r21, 8;
	add.s64 	%rd30, %rd1, %rd29;
	st.global.f64 	[%rd30], %fd8;
	mul.wide.s32 	%rd31, %r35, 8;
	add.s64 	%rd34, %rd21, %rd31;
	st.global.f64 	[%rd34], %fd8;
	cvta.to.global.u64 	%rd35, %rd69;
	add.s64 	%rd36, %rd35, %rd25;
	st.global.f64 	[%rd36], %fd7;
	add.s64 	%rd37, %rd35, %rd27;
	st.global.f64 	[%rd37], %fd7;
	add.s64 	%rd38, %rd35, %rd29;
	st.global.f64 	[%rd38], %fd8;
	add.s64 	%rd39, %rd35, %rd20;
	add.s64 	%rd40, %rd39, %rd31;
	st.global.f64 	[%rd40], %fd8;
	add.s32 	%r22, %r35, 1;
	cvt.rn.f64.u32 	%fd9, %r22;
	mul.f64 	%fd10, %fd9, 0d4024000000000000;
	div.rn.f64 	%fd11, %fd10, %fd5;
	add.f64 	%fd12, %fd11, 0d4024000000000000;
	st.global.f64 	[%rd26+8], %fd12;
	add.s32 	%r23, %r20, %r15;
	mul.wide.u32 	%rd41, %r23, 8;
	add.s64 	%rd42, %rd1, %rd41;
	st.global.f64 	[%rd42], %fd12;
	add.f64 	%fd13, %fd11, 0d4034000000000000;
	add.s64 	%rd44, %rd30, %rd43;
	st.global.f64 	[%rd44], %fd13;
	st.global.f64 	[%rd34+8], %fd13;
	st.global.f64 	[%rd36+8], %fd12;
	add.s64 	%rd45, %rd35, %rd41;
	st.global.f64 	[%rd45], %fd12;
	add.s64 	%rd46, %rd38, %rd43;
	st.global.f64 	[%rd46], %fd13;
	st.global.f64 	[%rd40+8], %fd13;
	add.s32 	%r24, %r35, 2;
	cvt.rn.f64.u32 	%fd14, %r24;
	mul.f64 	%fd15, %fd14, 0d4024000000000000;
	div.rn.f64 	%fd16, %fd15, %fd5;
	add.f64 	%fd17, %fd16, 0d4024000000000000;
	st.global.f64 	[%rd26+16], %fd17;
	add.s32 	%r25, %r23, %r15;
	mul.wide.u32 	%rd47, %r25, 8;
	add.s64 	%rd48, %rd1, %rd47;
	st.global.f64 	[%rd48], %fd17;
	add.f64 	%fd18, %fd16, 0d4034000000000000;
	add.s64 	%rd49, %rd44, %rd43;
	st.global.f64 	[%rd49], %fd18;
	st.global.f64 	[%rd34+16], %fd18;
	st.global.f64 	[%rd36+16], %fd17;
	add.s64 	%rd50, %rd35, %rd47;
	st.global.f64 	[%rd50], %fd17;
	add.s64 	%rd51, %rd46, %rd43;
	st.global.f64 	[%rd51], %fd18;
	st.global.f64 	[%rd40+16], %fd18;
	add.s32 	%r26, %r35, 3;
	cvt.rn.f64.u32 	%fd19, %r26;
	mul.f64 	%fd20, %fd19, 0d4024000000000000;
	div.rn.f64 	%fd21, %fd20, %fd5;
	add.f64 	%fd22, %fd21, 0d4024000000000000;
	st.global.f64 	[%rd26+24], %fd22;
	add.s32 	%r27, %r25, %r15;
	mul.wide.u32 	%rd52, %r27, 8;
	add.s64 	%rd53, %rd1, %rd52;
	st.global.f64 	[%rd53], %fd22;
	add.f64 	%fd23, %fd21, 0d4034000000000000;
	add.s64 	%rd54, %rd49, %rd43;
	st.global.f64 	[%rd54], %fd23;
	st.global.f64 	[%rd34+24], %fd23;
	st.global.f64 	[%rd36+24], %fd22;
	add.s64 	%rd55, %rd35, %rd52;
	st.global.f64 	[%rd55], %fd22;
	add.s64 	%rd56, %rd51, %rd43;
	st.global.f64 	[%rd56], %fd23;
	st.global.f64 	[%rd40+24], %fd23;
	add.f64 	%fd30, %fd30, 0d4010000000000000;
	add.s32 	%r35, %r35, 4;
	setp.ne.s32 	%p3, %r26, %r29;
	@%p3 bra 	$L__BB1_3;
$L__BB1_4:
	add.s32 	%r30, %r15, -2;
	and.b32  	%r6, %r30, 3;
	setp.eq.s32 	%p4, %r6, 0;
	@%p4 bra 	$L__BB1_7;
	mul.wide.s32 	%rd2, %r2, 8;
	mul.lo.s32 	%r31, %r35, %r15;
	add.s32 	%r32, %r31, %r15;
	add.s32 	%r37, %r32, -1;
	mul.wide.u32 	%rd72, %r31, 8;
	mul.wide.u32 	%rd4, %r15, 8;
	mul.wide.u32 	%rd71, %r35, 8;
	neg.s32 	%r36, %r6;
$L__BB1_6:
	.pragma "nounroll";
	ld.param.u64 	%rd70, [_Z10initMatrixPdS_i_param_1];
	mul.wide.s32 	%rd57, %r35, 8;
	add.s64 	%rd58, %rd2, %rd57;
	mul.wide.s32 	%rd59, %r37, 8;
	cvt.rn.f64.u32 	%fd24, %r35;
	mul.f64 	%fd25, %fd24, 0d4024000000000000;
	add.s32 	%r33, %r15, -1;
	cvt.rn.f64.u32 	%fd26, %r33;
	div.rn.f64 	%fd27, %fd25, %fd26;
	add.f64 	%fd28, %fd27, 0d4024000000000000;
	add.s64 	%rd60, %rd1, %rd71;
	st.global.f64 	[%rd60], %fd28;
	add.s64 	%rd61, %rd1, %rd72;
	st.global.f64 	[%rd61], %fd28;
	add.f64 	%fd29, %fd27, 0d4034000000000000;
	add.s64 	%rd62, %rd1, %rd59;
	st.global.f64 	[%rd62], %fd29;
	add.s64 	%rd63, %rd1, %rd58;
	st.global.f64 	[%rd63], %fd29;
	cvta.to.global.u64 	%rd64, %rd70;
	add.s64 	%rd65, %rd64, %rd71;
	st.global.f64 	[%rd65], %fd28;
	add.s64 	%rd66, %rd64, %rd72;
	st.global.f64 	[%rd66], %fd28;
	add.s64 	%rd67, %rd64, %rd59;
	st.global.f64 	[%rd67], %fd29;
	add.s64 	%rd68, %rd64, %rd58;
	st.global.f64 	[%rd68], %fd29;
	add.s32 	%r35, %r35, 1;
	add.s32 	%r37, %r37, %r15;
	add.s64 	%rd72, %rd72, %rd4;
	add.s64 	%rd71, %rd71, 8;
	add.s32 	%r36, %r36, 1;
	setp.ne.s32 	%p5, %r36, 0;
	@%p5 bra 	$L__BB1_6;
$L__BB1_7:
	ret;

}
	// .globl	_ZN3cub18CUB_300001_SM_10006detail11EmptyKernelIvEEvv
.visible .entry _ZN3cub18CUB_300001_SM_10006detail11EmptyKernelIvEEvv()
{


	ret;

}


// ===== COMPILED SASS (sm_100) =====

	.target	sm_100

	.elftype	@"ET_EXEC"


//--------------------- .note.nv.tkinfo           --------------------------
	.section	.note.nv.tkinfo,"",@"SHT_NOTE"
	.sectionflags	@"SHF_NOTE_NV_TKINFO"
	.tkinfo
        /*0018*/ 	.word	0x00000002
        /*0030*/ 	.string	""
        /*0030*/ 	.string	"ptxas"
        /*0030*/ 	.string	"Cuda compilation tools, release 13.0, V13.0.88"
        /*0030*/ 	.string	"Build cuda_13.0.r13.0/compiler.36424714_0"
        /*0030*/ 	.string	"-arch sm_100 -m 64 "



//--------------------- .note.nv.cuinfo           --------------------------
	.section	.note.nv.cuinfo,"",@"SHT_NOTE"
	.sectionflags	@"SHF_NOTE_NV_CUINFO"
        /*0018*/ 	.short	0x0002
        /*001a*/ 	.short	0x0064
        /*001c*/ 	.short	0x0082
	.zero		2


//--------------------- .nv.info                  --------------------------
	.section	.nv.info,"",@"SHT_CUDA_INFO"
	.align	4


	//----- nvinfo : EIATTR_REGCOUNT
	.align		4
        /*0000*/ 	.byte	0x04, 0x2f
        /*0002*/ 	.short	(.L_41 - .L_40)
	.align		4
.L_40:
        /*0004*/ 	.word	index@(_Z9iterationPdS_iiii)
        /*0008*/ 	.word	0x0000001a


	//----- nvinfo : EIATTR_FRAME_SIZE
	.align		4
.L_41:
        /*000c*/ 	.byte	0x04, 0x11
        /*000e*/ 	.short	(.L_43 - .L_42)
	.align		4
.L_42:
        /*0010*/ 	.word	index@(_Z9iterationPdS_iiii)
        /*0014*/ 	.word	0x00000000


	//----- nvinfo : EIATTR_REGCOUNT
	.align		4
.L_43:
        /*0018*/ 	.byte	0x04, 0x2f
        /*001a*/ 	.short	(.L_45 - .L_44)
	.align		4
.L_44:
        /*001c*/ 	.word	index@(_Z10initMatrixPdS_i)
        /*0020*/ 	.word	0x00000020


	//----- nvinfo : EIATTR_FRAME_SIZE
	.align		4
.L_45:
        /*0024*/ 	.byte	0x04, 0x11
        /*0026*/ 	.short	(.L_47 - .L_46)
	.align		4
.L_46:
        /*0028*/ 	.word	index@($__internal_0_$__cuda_sm20_div_rn_f64_full)
        /*002c*/ 	.word	0x00000000


	//----- nvinfo : EIATTR_FRAME_SIZE
	.align		4
.L_47:
        /*0030*/ 	.byte	0x04, 0x11
        /*0032*/ 	.short	(.L_49 - .L_48)
	.align		4
.L_48:
        /*0034*/ 	.word	index@(_Z10initMatrixPdS_i)
        /*0038*/ 	.word	0x00000000


	//----- nvinfo : EIATTR_REGCOUNT
	.align		4
.L_49:
        /*003c*/ 	.byte	0x04, 0x2f
        /*003e*/ 	.short	(.L_51 - .L_50)
	.align		4
.L_50:
        /*0040*/ 	.word	index@(_ZN3cub18CUB_300001_SM_10006detail11EmptyKernelIvEEvv)
        /*0044*/ 	.word	0x00000004


	//----- nvinfo : EIATTR_FRAME_SIZE
	.align		4
.L_51:
        /*0048*/ 	.byte	0x04, 0x11
        /*004a*/ 	.short	(.L_53 - .L_52)
	.align		4
.L_52:
        /*004c*/ 	.word	index@(_ZN3cub18CUB_300001_SM_10006detail11EmptyKernelIvEEvv)
        /*0050*/ 	.word	0x00000000


	//----- nvinfo : EIATTR_MIN_STACK_SIZE
	.align		4
.L_53:
        /*0054*/ 	.byte	0x04, 0x12
        /*0056*/ 	.short	(.L_55 - .L_54)
	.align		4
.L_54:
        /*0058*/ 	.word	index@(_ZN3cub18CUB_300001_SM_10006detail11EmptyKernelIvEEvv)
        /*005c*/ 	.word	0x00000000


	//----- nvinfo : EIATTR_MIN_STACK_SIZE
	.align		4
.L_55:
        /*0060*/ 	.byte	0x04, 0x12
        /*0062*/ 	.short	(.L_57 - .L_56)
	.align		4
.L_56:
        /*0064*/ 	.word	index@(_Z10initMatrixPdS_i)
        /*0068*/ 	.word	0x00000000


	//----- nvinfo : EIATTR_MIN_STACK_SIZE
	.align		4
.L_57:
        /*006c*/ 	.byte	0x04, 0x12
        /*006e*/ 	.short	(.L_59 - .L_58)
	.align		4
.L_58:
        /*0070*/ 	.word	index@(_Z9iterationPdS_iiii)
        /*0074*/ 	.word	0x00000000
.L_59:


//--------------------- .nv.compat                --------------------------
	.section	.nv.compat,"",@"SHT_CUDA_COMPAT_INFO"
	.align	4
        /*0000*/ 	.byte	0x02, 0x09, 0x00, 0x00, 0x02, 0x02, 0x01, 0x00, 0x02, 0x05, 0x05, 0x00, 0x03, 0x07, 0x01, 0x01
        /*0010*/ 	.byte	0x02, 0x03, 0x00, 0x00, 0x02, 0x06, 0x01, 0x00, 0x04, 0x0b, 0x08, 0x00, 0x01, 0x00, 0x00, 0x00
        /*0020*/ 	.byte	0x00, 0x00, 0x00, 0x00


//--------------------- .nv.info._ZN3cub18CUB_300001_SM_10006detail11EmptyKernelIvEEvv --------------------------
	.section	.nv.info._ZN3cub18CUB_300001_SM_10006detail11EmptyKernelIvEEvv,"",@"SHT_CUDA_INFO"
	.sectionflags	@""
	.align	4


	//----- nvinfo : EIATTR_CUDA_API_VERSION
	.align		4
        /*0000*/ 	.byte	0x04, 0x37
        /*0002*/ 	.short	(.L_61 - .L_60)
.L_60:
        /*0004*/ 	.word	0x00000082


	//----- nvinfo : EIATTR_SPARSE_MMA_MASK
	.align		4
.L_61:
        /*0008*/ 	.byte	0x03, 0x50
        /*000a*/ 	.short	0x0000


	//----- nvinfo : EIATTR_MAXREG_COUNT
	.align		4
        /*000c*/ 	.byte	0x03, 0x1b
        /*000e*/ 	.short	0x00ff


	//----- nvinfo : EIATTR_MERCURY_ISA_VERSION
	.align		4
        /*0010*/ 	.byte	0x03, 0x5f
        /*0012*/ 	.short	0x0101


	//----- nvinfo : EIATTR_VRC_CTA_INIT_COUNT
	.align		4
        /*0014*/ 	.byte	0x02, 0x4a
	.zero		1
	.zero		1


	//----- nvinfo : EIATTR_EXIT_INSTR_OFFSETS
	.align		4
        /*0018*/ 	.byte	0x04, 0x1c
        /*001a*/ 	.short	(.L_63 - .L_62)


	//   ....[0]....
.L_62:
        /*001c*/ 	.word	0x00000010


	//----- nvinfo : EIATTR_SW_WAR
	.align		4
.L_63:
        /*0020*/ 	.byte	0x04, 0x36
        /*0022*/ 	.short	(.L_65 - .L_64)
.L_64:
        /*0024*/ 	.word	0x00000008
.L_65:


//--------------------- .nv.info._Z10initMatrixPdS_i --------------------------
	.section	.nv.info._Z10initMatrixPdS_i,"",@"SHT_CUDA_INFO"
	.sectionflags	@""
	.align	4


	//----- nvinfo : EIATTR_CUDA_API_VERSION
	.align		4
        /*0000*/ 	.byte	0x04, 0x37
        /*0002*/ 	.short	(.L_67 - .L_66)
.L_66:
        /*0004*/ 	.word	0x00000082


	//----- nvinfo : EIATTR_KPARAM_INFO
	.align		4
.L_67:
        /*0008*/ 	.byte	0x04, 0x17
        /*000a*/ 	.short	(.L_69 - .L_68)
.L_68:
        /*000c*/ 	.word	0x00000000
        /*0010*/ 	.short	0x0002
        /*0012*/ 	.short	0x0010
        /*0014*/ 	.byte	0x00, 0xf0, 0x11, 0x00


	//----- nvinfo : EIATTR_KPARAM_INFO
	.align		4
.L_69:
        /*0018*/ 	.byte	0x04, 0x17
        /*001a*/ 	.short	(.L_71 - .L_70)
.L_70:
        /*001c*/ 	.word	0x00000000
        /*0020*/ 	.short	0x0001
        /*0022*/ 	.short	0x0008
        /*0024*/ 	.byte	0x00, 0xf5, 0x21, 0x00


	//----- nvinfo : EIATTR_KPARAM_INFO
	.align		4
.L_71:
        /*0028*/ 	.byte	0x04, 0x17
        /*002a*/ 	.short	(.L_73 - .L_72)
.L_72:
        /*002c*/ 	.word	0x00000000
        /*0030*/ 	.short	0x0000
        /*0032*/ 	.short	0x0000
        /*0034*/ 	.byte	0x00, 0xf5, 0x21, 0x00


	//----- nvinfo : EIATTR_SPARSE_MMA_MASK
	.align		4
.L_73:
        /*0038*/ 	.byte	0x03, 0x50
        /*003a*/ 	.short	0x0000


	//----- nvinfo : EIATTR_MAXREG_COUNT
	.align		4
        /*003c*/ 	.byte	0x03, 0x1b
        /*003e*/ 	.short	0x00ff


	//----- nvinfo : EIATTR_MERCURY_ISA_VERSION
	.align		4
        /*0040*/ 	.byte	0x03, 0x5f
        /*0042*/ 	.short	0x0101


	//----- nvinfo : EIATTR_VRC_CTA_INIT_COUNT
	.align		4
        /*0044*/ 	.byte	0x02, 0x4a
	.zero		1
	.zero		1


	//----- nvinfo : EIATTR_EXIT_INSTR_OFFSETS
	.align		4
        /*0048*/ 	.byte	0x04, 0x1c
        /*004a*/ 	.short	(.L_75 - .L_74)


	//   ....[0]....
.L_74:
        /*004c*/ 	.word	0x000002b0


	//   ....[1]....
        /*0050*/ 	.word	0x000011c0


	//   ....[2]....
        /*0054*/ 	.word	0x000016d0


	//----- nvinfo : EIATTR_CRS_STACK_SIZE
	.align		4
.L_75:
        /*0058*/ 	.byte	0x04, 0x1e
        /*005a*/ 	.short	(.L_77 - .L_76)
.L_76:
        /*005c*/ 	.word	0x00000000


	//----- nvinfo : EIATTR_CBANK_PARAM_SIZE
	.align		4
.L_77:
        /*0060*/ 	.byte	0x03, 0x19
        /*0062*/ 	.short	0x0014


	//----- nvinfo : EIATTR_PARAM_CBANK
	.align		4
        /*0064*/ 	.byte	0x04, 0x0a
        /*0066*/ 	.short	(.L_79 - .L_78)
	.align		4
.L_78:
        /*0068*/ 	.word	index@(.nv.constant0._Z10initMatrixPdS_i)
        /*006c*/ 	.short	0x0380
        /*006e*/ 	.short	0x0014


	//----- nvinfo : EIATTR_SW_WAR
	.align		4
.L_79:
        /*0070*/ 	.byte	0x04, 0x36
        /*0072*/ 	.short	(.L_81 - .L_80)
.L_80:
        /*0074*/ 	.word	0x00000008
.L_81:


//--------------------- .nv.info._Z9iterationPdS_iiii --------------------------
	.section	.nv.info._Z9iterationPdS_iiii,"",@"SHT_CUDA_INFO"
	.sectionflags	@""
	.align	4


	//----- nvinfo : EIATTR_CUDA_API_VERSION
	.align		4
        /*0000*/ 	.byte	0x04, 0x37
        /*0002*/ 	.short	(.L_83 - .L_82)
.L_82:
        /*0004*/ 	.word	0x00000082


	//----- nvinfo : EIATTR_KPARAM_INFO
	.align		4
.L_83:
        /*0008*/ 	.byte	0x04, 0x17
        /*000a*/ 	.short	(.L_85 - .L_84)
.L_84:
        /*000c*/ 	.word	0x00000000
        /*0010*/ 	.short	0x0005
        /*0012*/ 	.short	0x001c
        /*0014*/ 	.byte	0x00, 0xf0, 0x11, 0x00


	//----- nvinfo : EIATTR_KPARAM_INFO
	.align		4
.L_85:
        /*0018*/ 	.byte	0x04, 0x17
        /*001a*/ 	.short	(.L_87 - .L_86)
.L_86:
        /*001c*/ 	.word	0x00000000
        /*0020*/ 	.short	0x0004
        /*0022*/ 	.short	0x0018
        /*0024*/ 	.byte	0x00, 0xf0, 0x11, 0x00


	//----- nvinfo : EIATTR_KPARAM_INFO
	.align		4
.L_87:
        /*0028*/ 	.byte	0x04, 0x17
        /*002a*/ 	.short	(.L_89 - .L_88)
.L_88:
        /*002c*/ 	.word	0x00000000
        /*0030*/ 	.short	0x0003
        /*0032*/ 	.short	0x0014
        /*0034*/ 	.byte	0x00, 0xf0, 0x11, 0x00


	//----- nvinfo : EIATTR_KPARAM_INFO
	.align		4
.L_89:
        /*0038*/ 	.byte	0x04, 0x17
        /*003a*/ 	.short	(.L_91 - .L_90)
.L_90:
        /*003c*/ 	.word	0x00000000
        /*0040*/ 	.short	0x0002
        /*0042*/ 	.short	0x0010
        /*0044*/ 	.byte	0x00, 0xf0, 0x11, 0x00


	//----- nvinfo : EIATTR_KPARAM_INFO
	.align		4
.L_91:
        /*0048*/ 	.byte	0x04, 0x17
        /*004a*/ 	.short	(.L_93 - .L_92)
.L_92:
        /*004c*/ 	.word	0x00000000
        /*0050*/ 	.short	0x0001
        /*0052*/ 	.short	0x0008
        /*0054*/ 	.byte	0x00, 0xf5, 0x21, 0x00


	//----- nvinfo : EIATTR_KPARAM_INFO
	.align		4
.L_93:
        /*0058*/ 	.byte	0x04, 0x17
        /*005a*/ 	.short	(.L_95 - .L_94)
.L_94:
        /*005c*/ 	.word	0x00000000
        /*0060*/ 	.short	0x0000
        /*0062*/ 	.short	0x0000
        /*0064*/ 	.byte	0x00, 0xf5, 0x21, 0x00


	//----- nvinfo : EIATTR_SPARSE_MMA_MASK
	.align		4
.L_95:
        /*0068*/ 	.byte	0x03, 0x50
        /*006a*/ 	.short	0x0000


	//----- nvinfo : EIATTR_MAXREG_COUNT
	.align		4
        /*006c*/ 	.byte	0x03, 0x1b
        /*006e*/ 	.short	0x00ff


	//----- nvinfo : EIATTR_NUM_BARRIERS
	.align		4
        /*0070*/ 	.byte	0x02, 0x4c
        /*0072*/ 	.byte	0x01
	.zero		1


	//----- nvinfo : EIATTR_MERCURY_ISA_VERSION
	.align		4
        /*0074*/ 	.byte	0x03, 0x5f
        /*0076*/ 	.short	0x0101


	//----- nvinfo : EIATTR_VRC_CTA_INIT_COUNT
	.align		4
        /*0078*/ 	.byte	0x02, 0x4a
	.zero		1
	.zero		1


	//----- nvinfo : EIATTR_EXIT_INSTR_OFFSETS
	.align		4
        /*007c*/ 	.byte	0x04, 0x1c
        /*007e*/ 	.short	(.L_97 - .L_96)


	//   ....[0]....
.L_96:
        /*0080*/ 	.word	0x00000490


	//----- nvinfo : EIATTR_CRS_STACK_SIZE
	.align		4
.L_97:
        /*0084*/ 	.byte	0x04, 0x1e
        /*0086*/ 	.short	(.L_99 - .L_98)
.L_98:
        /*0088*/ 	.word	0x00000000


	//----- nvinfo : EIATTR_CBANK_PARAM_SIZE
	.align		4
.L_99:
        /*008c*/ 	.byte	0x03, 0x19
        /*008e*/ 	.short	0x0020


	//----- nvinfo : EIATTR_PARAM_CBANK
	.align		4
        /*0090*/ 	.byte	0x04, 0x0a
        /*0092*/ 	.short	(.L_101 - .L_100)
	.align		4
.L_100:
        /*0094*/ 	.word	index@(.nv.constant0._Z9iterationPdS_iiii)
        /*0098*/ 	.short	0x0380
        /*009a*/ 	.short	0x0020


	//----- nvinfo : EIATTR_SW_WAR
	.align		4
.L_101:
        /*009c*/ 	.byte	0x04, 0x36
        /*009e*/ 	.short	(.L_103 - .L_102)
.L_102:
        /*00a0*/ 	.word	0x00000008
.L_103:


//--------------------- .nv.callgraph             --------------------------
	.section	.nv.callgraph,"",@"SHT_CUDA_CALLGRAPH"
	.align	4
	.sectionentsize	8
	.align		4
        /*0000*/ 	.word	0x00000000
	.align		4
        /*0004*/ 	.word	0xffffffff
	.align		4
        /*0008*/ 	.word	0x00000000
	.align		4
        /*000c*/ 	.word	0xfffffffe
	.align		4
        /*0010*/ 	.word	0x00000000
	.align		4
        /*0014*/ 	.word	0xfffffffd
	.align		4
        /*0018*/ 	.word	0x00000000
	.align		4
        /*001c*/ 	.word	0xfffffffc


//--------------------- .nv.constant4             --------------------------
	.section	.nv.constant4,"a",@progbits
	.align	8
	.align		8
.nv.constant4:
        /*0000*/ 	.dword	_ZN34_INTERNAL_c25db1a4_4_k_cu_9d739ca04cuda3std3__45__cpo5beginE
	.align		8
        /*0008*/ 	.dword	_ZN34_INTERNAL_c25db1a4_4_k_cu_9d739ca04cuda3std3__45__cpo3endE
	.align		8
        /*0010*/ 	.dword	_ZN34_INTERNAL_c25db1a4_4_k_cu_9d739ca04cuda3std3__45__cpo6cbeginE
	.align		8
        /*0018*/ 	.dword	_ZN34_INTERNAL_c25db1a4_4_k_cu_9d739ca04cuda3std3__45__cpo4cendE
	.align		8
        /*0020*/ 	.dword	_ZN34_INTERNAL_c25db1a4_4_k_cu_9d739ca04cuda3std3__45__cpo6rbeginE
	.align		8
        /*0028*/ 	.dword	_ZN34_INTERNAL_c25db1a4_4_k_cu_9d739ca04cuda3std3__45__cpo4rendE
	.align		8
        /*0030*/ 	.dword	_ZN34_INTERNAL_c25db1a4_4_k_cu_9d739ca04cuda3std3__45__cpo7crbeginE
	.align		8
        /*0038*/ 	.dword	_ZN34_INTERNAL_c25db1a4_4_k_cu_9d739ca04cuda3std3__45__cpo5crendE
	.align		8
        /*0040*/ 	.dword	_ZN34_INTERNAL_c25db1a4_4_k_cu_9d739ca04cuda3std3__436_GLOBAL__N__c25db1a4_4_k_cu_9d739ca06ignoreE
	.align		8
        /*0048*/ 	.dword	_ZN34_INTERNAL_c25db1a4_4_k_cu_9d739ca04cuda3std3__419piecewise_constructE
	.align		8
        /*0050*/ 	.dword	_ZN34_INTERNAL_c25db1a4_4_k_cu_9d739ca04cuda3std3__48in_placeE
	.align		8
        /*0058*/ 	.dword	_ZN34_INTERNAL_c25db1a4_4_k_cu_9d739ca04cuda3std3__420unreachable_sentinelE
	.align		8
        /*0060*/ 	.dword	_ZN34_INTERNAL_c25db1a4_4_k_cu_9d739ca04cuda3std3__47nulloptE
	.align		8
        /*0068*/ 	.dword	_ZN34_INTERNAL_c25db1a4_4_k_cu_9d739ca04cuda3std3__48unexpectE
	.align		8
        /*0070*/ 	.dword	_ZN34_INTERNAL_c25db1a4_4_k_cu_9d739ca04cuda3std6ranges3__45__cpo4swapE
	.align		8
        /*0078*/ 	.dword	_ZN34_INTERNAL_c25db1a4_4_k_cu_9d739ca04cuda3std6ranges3__45__cpo9iter_moveE
	.align		8
        /*0080*/ 	.dword	_ZN34_INTERNAL_c25db1a4_4_k_cu_9d739ca04cuda3std6ranges3__45__cpo5beginE
	.align		8
        /*0088*/ 	.dword	_ZN34_INTERNAL_c25db1a4_4_k_cu_9d739ca04cuda3std6ranges3__45__cpo3endE
	.align		8
        /*0090*/ 	.dword	_ZN34_INTERNAL_c25db1a4_4_k_cu_9d739ca04cuda3std6ranges3__45__cpo6cbeginE
	.align		8
        /*0098*/ 	.dword	_ZN34_INTERNAL_c25db1a4_4_k_cu_9d739ca04cuda3std6ranges3__45__cpo4cendE
	.align		8
        /*00a0*/ 	.dword	_ZN34_INTERNAL_c25db1a4_4_k_cu_9d739ca04cuda3std6ranges3__45__cpo7advanceE
	.align		8
        /*00a8*/ 	.dword	_ZN34_INTERNAL_c25db1a4_4_k_cu_9d739ca04cuda3std6ranges3__45__cpo9iter_swapE
	.align		8
        /*00b0*/ 	.dword	_ZN34_INTERNAL_c25db1a4_4_k_cu_9d739ca04cuda3std6ranges3__45__cpo4nextE
	.align		8
        /*00b8*/ 	.dword	_ZN34_INTERNAL_c25db1a4_4_k_cu_9d739ca04cuda3std6ranges3__45__cpo4prevE
	.align		8
        /*00c0*/ 	.dword	_ZN34_INTERNAL_c25db1a4_4_k_cu_9d739ca04cuda3std6ranges3__45__cpo4dataE
	.align		8
        /*00c8*/ 	.dword	_ZN34_INTERNAL_c25db1a4_4_k_cu_9d739ca04cuda3std6ranges3__45__cpo5cdataE
	.align		8
        /*00d0*/ 	.dword	_ZN34_INTERNAL_c25db1a4_4_k_cu_9d739ca04cuda3std6ranges3__45__cpo4sizeE
	.align		8
        /*00d8*/ 	.dword	_ZN34_INTERNAL_c25db1a4_4_k_cu_9d739ca04cuda3std6ranges3__45__cpo5ssizeE
	.align		8
        /*00e0*/ 	.dword	_ZN34_INTERNAL_c25db1a4_4_k_cu_9d739ca04cuda3std6ranges3__45__cpo8distanceE
	.align		8
        /*00e8*/ 	.dword	_ZN34_INTERNAL_c25db1a4_4_k_cu_9d739ca06thrust24THRUST_300001_SM_1000_NS6system6detail10sequential3seqE
	.align		8
        /*00f0*/ 	.dword	_ZN34_INTERNAL_c25db1a4_4_k_cu_9d739ca06thrust24THRUST_300001_SM_1000_NS12placeholders2_1E
	.align		8
        /*00f8*/ 	.dword	_ZN34_INTERNAL_c25db1a4_4_k_cu_9d739ca06thrust24THRUST_300001_SM_1000_NS12placeholders2_2E
	.align		8
        /*0100*/ 	.dword	_ZN34_INTERNAL_c25db1a4_4_k_cu_9d739ca06thrust24THRUST_300001_SM_1000_NS12placeholders2_3E
	.align		8
        /*0108*/ 	.dword	_ZN34_INTERNAL_c25db1a4_4_k_cu_9d739ca06thrust24THRUST_300001_SM_1000_NS12placeholders2_4E
	.align		8
        /*0110*/ 	.dword	_ZN34_INTERNAL_c25db1a4_4_k_cu_9d739ca06thrust24THRUST_300001_SM_1000_NS12placeholders2_5E
	.align		8
        /*0118*/ 	.dword	_ZN34_INTERNAL_c25db1a4_4_k_cu_9d739ca06thrust24THRUST_300001_SM_1000_NS12placeholders2_6E
	.align		8
        /*0120*/ 	.dword	_ZN34_INTERNAL_c25db1a4_4_k_cu_9d739ca06thrust24THRUST_300001_SM_1000_NS12placeholders2_7E
	.align		8
        /*0128*/ 	.dword	_ZN34_INTERNAL_c25db1a4_4_k_cu_9d739ca06thrust24THRUST_300001_SM_1000_NS12placeholders2_8E
	.align		8
        /*0130*/ 	.dword	_ZN34_INTERNAL_c25db1a4_4_k_cu_9d739ca06thrust24THRUST_300001_SM_1000_NS12placeholders2_9E
	.align		8
        /*0138*/ 	.dword	_ZN34_INTERNAL_c25db1a4_4_k_cu_9d739ca06thrust24THRUST_300001_SM_1000_NS12placeholders3_10E


//--------------------- .text._ZN3cub18CUB_300001_SM_10006detail11EmptyKernelIvEEvv --------------------------
	.section	.text._ZN3cub18CUB_300001_SM_10006detail11EmptyKernelIvEEvv,"ax",@progbits
	.align	128
        .global         _ZN3cub18CUB_300001_SM_10006detail11EmptyKernelIvEEvv
        .type           _ZN3cub18CUB_300001_SM_10006detail11EmptyKernelIvEEvv,@function
        .size           _ZN3cub18CUB_300001_SM_10006detail11EmptyKernelIvEEvv,(.L_x_21 - _ZN3cub18CUB_300001_SM_10006detail11EmptyKernelIvEEvv)
        .other          _ZN3cub18CUB_300001_SM_10006detail11EmptyKernelIvEEvv,@"STO_CUDA_ENTRY STV_DEFAULT"
_ZN3cub18CUB_300001_SM_10006detail11EmptyKernelIvEEvv:
.text._ZN3cub18CUB_300001_SM_10006detail11EmptyKernelIvEEvv:
[----:B------:R-:W-:Y:S01]  /*0000*/  LDC R1, c[0x0][0x37c] ;  /* 0x0000df00ff017b82 */ /* 0x000fe20000000800 */
[----:B------:R-:W-:Y:S05]  /*0010*/  EXIT ;  /* 0x000000000000794d */ /* 0x000fea0003800000 */
.L_x_0:
[----:B------:R-:W-:-:S00]  /*0020*/  BRA `(.L_x_0) ;  /* 0xfffffffc00fc7947 */ /* 0x000fc0000383ffff */
[----:B------:R-:W-:-:S00]  /*0030*/  NOP ;  /* 0x0000000000007918 */ /* 0x000fc00000000000 */
        /* <DEDUP_REMOVED lines=12> */
.L_x_21:


//--------------------- .text._Z10initMatrixPdS_i --------------------------
	.section	.text._Z10initMatrixPdS_i,"ax",@progbits
	.align	128
        .global         _Z10initMatrixPdS_i
        .type           _Z10initMatrixPdS_i,@function
        .size           _Z10initMatrixPdS_i,(.L_x_20 - _Z10initMatrixPdS_i)
        .other          _Z10initMatrixPdS_i,@"STO_CUDA_ENTRY STV_DEFAULT"
_Z10initMatrixPdS_i:
.text._Z10initMatrixPdS_i:
[----:B------:R-:W-:Y:S01]  /*0000*/  LDC R1, c[0x0][0x37c] ;  /* 0x0000df00ff017b82 */ /* 0x000fe20000000800 */
[----:B------:R-:W0:Y:S07]  /*0010*/  LDCU UR14, c[0x0][0x390] ;  /* 0x00007200ff0e77ac */ /* 0x000e2e0008000800 */
[----:B------:R-:W1:Y:S01]  /*0020*/  LDC.64 R2, c[0x0][0x380] ;  /* 0x0000e000ff027b82 */ /* 0x000e620000000a00 */
[----:B------:R-:W-:Y:S02]  /*0030*/  HFMA2 R8, -RZ, RZ, 0, 0 ;  /* 0x00000000ff087431 */ /* 0x000fe400000001ff */
[----:B------:R-:W-:Y:S01]  /*0040*/  IMAD.MOV.U32 R6, RZ, RZ, 0x0 ;  /* 0x00000000ff067424 */ /* 0x000fe200078e00ff */
[----:B------:R-:W2:Y:S01]  /*0050*/  LDCU.128 UR8, c[0x0][0x380] ;  /* 0x00007000ff0877ac */ /* 0x000ea20008000c00 */
[----:B------:R-:W-:Y:S01]  /*0060*/  IMAD.MOV.U32 R7, RZ, RZ, 0x40240000 ;  /* 0x40240000ff077424 */ /* 0x000fe200078e00ff */
[----:B------:R-:W-:Y:S01]  /*0070*/  MOV R11, 0x40340000 ;  /* 0x40340000000b7802 */ /* 0x000fe20000000f00 */
[----:B------:R-:W-:Y:S01]  /*0080*/  IMAD.MOV.U32 R9, RZ, RZ, 0x403e0000 ;  /* 0x403e0000ff097424 */ /* 0x000fe200078e00ff */
[----:B------:R-:W1:Y:S01]  /*0090*/  LDCU.64 UR20, c[0x0][0x358] ;  /* 0x00006b00ff1477ac */ /* 0x000e620008000a00 */
[----:B------:R-:W3:Y:S01]  /*00a0*/  LDC.64 R4, c[0x0][0x388] ;  /* 0x0000e200ff047b82 */ /* 0x000ee20000000a00 */
[----:B------:R-:W-:Y:S01]  /*00b0*/  IMAD.MOV.U32 R10, RZ, RZ, 0x0 ;  /* 0x00000000ff0a7424 */ /* 0x000fe200078e00ff */
[----:B0-----:R-:W-:-:S02]  /*00c0*/  UIMAD UR6, UR14, UR14, URZ ;  /* 0x0000000e0e0672a4 */ /* 0x001fc4000f8e02ff */
[----:B------:R-:W-:Y:S02]  /*00d0*/  UIADD3 UR24, UPT, UPT, UR14, -0x1, URZ ;  /* 0xffffffff0e187890 */ /* 0x000fe4000fffe0ff */
[----:B--2---:R-:W-:Y:S02]  /*00e0*/  UIMAD.WIDE UR4, UR6, 0x8, UR8 ;  /* 0x00000008060478a5 */ /* 0x004fe4000f8e0208 */
[----:B------:R-:W-:Y:S02]  /*00f0*/  UIMAD UR22, UR24, UR14, URZ ;  /* 0x0000000e181672a4 */ /* 0x000fe4000f8e02ff */
[----:B------:R-:W-:Y:S01]  /*0100*/  UISETP.GE.AND UP0, UPT, UR14, 0x3, UPT ;  /* 0x000000030e00788c */ /* 0x000fe2000bf06270 */
[----:B-1----:R0:W-:Y:S01]  /*0110*/  STG.E.64 desc[UR20][R2.64], R6 ;  /* 0x0000000602007986 */ /* 0x0021e2000c101b14 */
[----:B------:R-:W-:Y:S01]  /*0120*/  UIMAD.WIDE UR12, UR14, 0x8, UR8 ;  /* 0x000000080e0c78a5 */ /* 0x000fe2000f8e0208 */
[----:B------:R-:W-:Y:S01]  /*0130*/  IMAD.U32 R12, RZ, RZ, UR4 ;  /* 0x00000004ff0c7e24 */ /* 0x000fe2000f8e00ff */
[----:B------:R-:W-:Y:S01]  /*0140*/  UIMAD.WIDE UR6, UR6, 0x8, UR10 ;  /* 0x00000008060678a5 */ /* 0x000fe2000f8e020a */
[----:B------:R-:W-:Y:S01]  /*0150*/  IMAD.U32 R13, RZ, RZ, UR5 ;  /* 0x00000005ff0d7e24 */ /* 0x000fe2000f8e00ff */
[----:B------:R-:W-:Y:S01]  /*0160*/  UIMAD.WIDE UR4, UR22, 0x8, UR8 ;  /* 0x00000008160478a5 */ /* 0x000fe2000f8e0208 */
[----:B------:R-:W-:Y:S01]  /*0170*/  PLOP3.LUT P0, PT, PT, PT, UP0, 0x80, 0x8 ;  /* 0x000000000008781c */ /* 0x000fe20003f0f008 */
[----:B------:R-:W-:Y:S01]  /*0180*/  UIMAD.WIDE UR16, UR14, 0x8, UR10 ;  /* 0x000000080e1078a5 */ /* 0x000fe2000f8e020a */
[----:B------:R-:W-:Y:S01]  /*0190*/  MOV R14, UR12 ;  /* 0x0000000c000e7c02 */ /* 0x000fe20008000f00 */
[----:B------:R-:W-:Y:S01]  /*01a0*/  UIMAD.WIDE UR8, UR22, 0x8, UR10 ;  /* 0x00000008160878a5 */ /* 0x000fe2000f8e020a */
[----:B------:R-:W-:Y:S01]  /*01b0*/  IMAD.U32 R15, RZ, RZ, UR13 ;  /* 0x0000000dff0f7e24 */ /* 0x000fe2000f8e00ff */
[----:B------:R-:W-:Y:S01]  /*01c0*/  MOV R23, UR5 ;  /* 0x0000000500177c02 */ /* 0x000fe20008000f00 */
[----:B------:R-:W-:Y:S01]  /*01d0*/  IMAD.U32 R22, RZ, RZ, UR4 ;  /* 0x00000004ff167e24 */ /* 0x000fe2000f8e00ff */
[----:B------:R0:W-:Y:S01]  /*01e0*/  STG.E.64 desc[UR20][R12.64+-0x8], R8 ;  /* 0xfffff8080c007986 */ /* 0x0001e2000c101b14 */
[----:B------:R-:W-:Y:S01]  /*01f0*/  IMAD.U32 R16, RZ, RZ, UR6 ;  /* 0x00000006ff107e24 */ /* 0x000fe2000f8e00ff */
[----:B------:R-:W-:Y:S01]  /*0200*/  MOV R18, UR16 ;  /* 0x0000001000127c02 */ /* 0x000fe20008000f00 */
[----:B------:R-:W-:Y:S01]  /*0210*/  IMAD.U32 R17, RZ, RZ, UR7 ;  /* 0x00000007ff117e24 */ /* 0x000fe2000f8e00ff */
[----:B------:R0:W-:Y:S01]  /*0220*/  STG.E.64 desc[UR20][R14.64+-0x8], R10 ;  /* 0xfffff80a0e007986 */ /* 0x0001e2000c101b14 */
[----:B------:R-:W-:Y:S01]  /*0230*/  IMAD.U32 R19, RZ, RZ, UR17 ;  /* 0x00000011ff137e24 */ /* 0x000fe2000f8e00ff */
[----:B------:R-:W-:Y:S01]  /*0240*/  MOV R21, UR9 ;  /* 0x0000000900157c02 */ /* 0x000fe20008000f00 */
[----:B------:R-:W-:Y:S01]  /*0250*/  IMAD.U32 R20, RZ, RZ, UR8 ;  /* 0x00000008ff147e24 */ /* 0x000fe2000f8e00ff */
[----:B------:R0:W-:Y:S04]  /*0260*/  STG.E.64 desc[UR20][R22.64], R10 ;  /* 0x0000000a16007986 */ /* 0x0001e8000c101b14 */
[----:B---3--:R0:W-:Y:S04]  /*0270*/  STG.E.64 desc[UR20][R4.64], R6 ;  /* 0x0000000604007986 */ /* 0x0081e8000c101b14 */
[----:B------:R0:W-:Y:S04]  /*0280*/  STG.E.64 desc[UR20][R16.64+-0x8], R8 ;  /* 0xfffff80810007986 */ /* 0x0001e8000c101b14 */
[----:B------:R0:W-:Y:S04]  /*0290*/  STG.E.64 desc[UR20][R18.64+-0x8], R10 ;  /* 0xfffff80a12007986 */ /* 0x0001e8000c101b14 */
[----:B------:R0:W-:Y:S01]  /*02a0*/  STG.E.64 desc[UR20][R20.64], R10 ;  /* 0x0000000a14007986 */ /* 0x0001e2000c101b14 */
[----:B------:R-:W-:Y:S05]  /*02b0*/  @!P0 EXIT ;  /* 0x000000000000894d */ /* 0x000fea0003800000 */
[----:B------:R-:W-:Y:S01]  /*02c0*/  UIADD3 UR6, UPT, UPT, UR14, -0x3, URZ ;  /* 0xfffffffd0e067890 */ /* 0x000fe2000fffe0ff */
[----:B------:R-:W-:-:S03]  /*02d0*/  UMOV UR23, 0x1 ;  /* 0x0000000100177882 */ /* 0x000fc60000000000 */
[----:B------:R-:W-:-:S09]  /*02e0*/  UISETP.GE.U32.AND UP0, UPT, UR6, 0x3, UPT ;  /* 0x000000030600788c */ /* 0x000fd2000bf06070 */
[----:B------:R-:W-:Y:S05]  /*02f0*/  BRA.U !UP0, `(.L_x_1) ;  /* 0x0000000d08a47547 */ /* 0x000fea000b800000 */
[----:B0-----:R-:W0:Y:S01]  /*0300*/  I2F.F64.U32 R22, UR24 ;  /* 0x0000001800167d12 */ /* 0x001e220008201800 */
[----:B------:R-:W-:Y:S01]  /*0310*/  UIADD3 UR6, UPT, UPT, UR14, -0x2, URZ ;  /* 0xfffffffe0e067890 */ /* 0x000fe2000fffe0ff */
[----:B------:R-:W-:Y:S01]  /*0320*/  IMAD.MOV.U32 R20, RZ, RZ, 0x0 ;  /* 0x00000000ff147424 */ /* 0x000fe200078e00ff */
[----:B------:R-:W1:Y:S01]  /*0330*/  LDCU UR15, c[0x0][0x390] ;  /* 0x00007200ff0f77ac */ /* 0x000e620008000800 */
[----:B------:R-:W-:Y:S01]  /*0340*/  IMAD.MOV.U32 R21, RZ, RZ, 0x3ff00000 ;  /* 0x3ff00000ff157424 */ /* 0x000fe200078e00ff */
[----:B------:R-:W2:Y:S01]  /*0350*/  LDCU.128 UR16, c[0x0][0x380] ;  /* 0x00007000ff1077ac */ /* 0x000ea20008000c00 */
[----:B------:R-:W-:Y:S01]  /*0360*/  ULOP3.LUT UR12, UR6, 0xfffffffc, URZ, 0xc0, !UPT ;  /* 0xfffffffc060c7892 */ /* 0x000fe2000f8ec0ff */
[----:B------:R-:W-:-:S11]  /*0370*/  UMOV UR23, 0x1 ;  /* 0x0000000100177882 */ /* 0x000fd60000000000 */
.L_x_6:
[----:B0--3--:R-:W0:Y:S01]  /*0380*/  MUFU.RCP64H R3, R23 ;  /* 0x0000001700037308 */ /* 0x009e220000001800 */
[----:B------:R-:W-:Y:S01]  /*0390*/  HFMA2 R2, -RZ, RZ, 0, 5.9604644775390625e-08 ;  /* 0x00000001ff027431 */ /* 0x000fe200000001ff */
[----:B------:R-:W-:-:S10]  /*03a0*/  DMUL R10, R20, 10 ;  /* 0x40240000140a7828 */ /* 0x000fd40000000000 */
[----:B------:R-:W-:Y:S01]  /*03b0*/  FSETP.GEU.AND P1, PT, |R11|, 6.5827683646048100446e-37, PT ;  /* 0x036000000b00780b */ /* 0x000fe20003f2e200 */
[----:B0-----:R-:W-:-:S08]  /*03c0*/  DFMA R4, -R22, R2, 1 ;  /* 0x3ff000001604742b */ /* 0x001fd00000000102 */
[----:B------:R-:W-:-:S08]  /*03d0*/  DFMA R4, R4, R4, R4 ;  /* 0x000000040404722b */ /* 0x000fd00000000004 */
[----:B------:R-:W-:-:S08]  /*03e0*/  DFMA R4, R2, R4, R2 ;  /* 0x000000040204722b */ /* 0x000fd00000000002 */
[----:B------:R-:W-:-:S08]  /*03f0*/  DFMA R2, -R22, R4, 1 ;  /* 0x3ff000001602742b */ /* 0x000fd00000000104 */
[----:B------:R-:W-:-:S08]  /*0400*/  DFMA R2, R4, R2, R4 ;  /* 0x000000020402722b */ /* 0x000fd00000000004 */
[----:B------:R-:W-:-:S08]  /*0410*/  DMUL R4, R10, R2 ;  /* 0x000000020a047228 */ /* 0x000fd00000000000 */
[----:B------:R-:W-:-:S08]  /*0420*/  DFMA R6, -R22, R4, R10 ;  /* 0x000000041606722b */ /* 0x000fd0000000010a */
[----:B------:R-:W-:-:S10]  /*0430*/  DFMA R2, R2, R6, R4 ;  /* 0x000000060202722b */ /* 0x000fd40000000004 */
[----:B------:R-:W-:-:S05]  /*0440*/  FFMA R0, RZ, R23, R3 ;  /* 0x00000017ff007223 */ /* 0x000fca0000000003 */
[----:B------:R-:W-:-:S13]  /*0450*/  FSETP.GT.AND P0, PT, |R0|, 1.469367938527859385e-39, PT ;  /* 0x001000000000780b */ /* 0x000fda0003f04200 */
[----:B------:R-:W-:Y:S05]  /*0460*/  @P0 BRA P1, `(.L_x_2) ;  /* 0x0000000000180947 */ /* 0x000fea0000800000 */
[----:B------:R-:W-:Y:S01]  /*0470*/  IMAD.MOV.U32 R4, RZ, RZ, R22 ;  /* 0x000000ffff047224 */ /* 0x000fe200078e0016 */
[----:B------:R-:W-:Y:S01]  /*0480*/  MOV R0, 0x4b0 ;  /* 0x000004b000007802 */ /* 0x000fe20000000f00 */
[----:B------:R-:W-:-:S07]  /*0490*/  IMAD.MOV.U32 R5, RZ, RZ, R23 ;  /* 0x000000ffff057224 */ /* 0x000fce00078e0017 */
[----:B-12---:R-:W-:Y:S05]  /*04a0*/  CALL.REL.NOINC `($__internal_0_$__cuda_sm20_div_rn_f64_full) ;  /* 0x00000010008c7944 */ /* 0x006fea0003c00000 */
[----:B------:R-:W-:Y:S01]  /*04b0*/  MOV R2, R4 ;  /* 0x0000000400027202 */ /* 0x000fe20000000f00 */
[----:B------:R-:W-:-:S07]  /*04c0*/  IMAD.MOV.U32 R3, RZ, RZ, R5 ;  /* 0x000000ffff037224 */ /* 0x000fce00078e0005 */
.L_x_2:
[----:B------:R-:W0:Y:S01]  /*04d0*/  MUFU.RCP64H R5, R23 ;  /* 0x0000001700057308 */ /* 0x000e220000001800 */
[----:B------:R-:W-:Y:S01]  /*04e0*/  IMAD.MOV.U32 R4, RZ, RZ, 0x1 ;  /* 0x00000001ff047424 */ /* 0x000fe200078e00ff */
[----:B------:R-:W-:Y:S01]  /*04f0*/  UIADD3 UR6, UPT, UPT, UR23, 0x1, URZ ;  /* 0x0000000117067890 */ /* 0x000fe2000fffe0ff */
[----:B------:R-:W-:Y:S01]  /*0500*/  DADD R12, R2, 20 ;  /* 0x40340000020c7429 */ /* 0x000fe20000000000 */
[----:B-1----:R-:W-:Y:S02]  /*0510*/  UIMAD UR13, UR23, UR15, URZ ;  /* 0x0000000f170d72a4 */ /* 0x002fe4000f8e02ff */
[----:B--2---:R-:W-:Y:S02]  /*0520*/  UIMAD.WIDE.U32 UR30, UR23, 0x8, UR16 ;  /* 0x00000008171e78a5 */ /* 0x004fe4000f8e0010 */
[----:B------:R-:W-:Y:S02]  /*0530*/  UIADD3 UR8, UPT, UPT, UR24, UR13, URZ ;  /* 0x0000000d18087290 */ /* 0x000fe4000fffe0ff */
[----:B------:R-:W-:Y:S01]  /*0540*/  UIMAD.WIDE UR26, UR23, 0x8, UR4 ;  /* 0x00000008171a78a5 */ /* 0x000fe2000f8e0204 */
[----:B------:R-:W1:Y:S01]  /*0550*/  I2F.F64.U32 R10, UR6 ;  /* 0x00000006000a7d12 */ /* 0x000e620008201800 */
[----:B------:R-:W-:Y:S01]  /*0560*/  UIMAD.WIDE.U32 UR6, UR13, 0x8, UR16 ;  /* 0x000000080d0678a5 */ /* 0x000fe2000f8e0010 */
[----:B------:R-:W-:Y:S01]  /*0570*/  MOV R16, UR30 ;  /* 0x0000001e00107c02 */ /* 0x000fe20008000f00 */
[----:B------:R-:W-:Y:S01]  /*0580*/  UIMAD.WIDE UR10, UR22, 0x8, UR18 ;  /* 0x00000008160a78a5 */ /* 0x000fe2000f8e0212 */
[----:B------:R-:W-:Y:S01]  /*0590*/  IMAD.U32 R17, RZ, RZ, UR31 ;  /* 0x0000001fff117e24 */ /* 0x000fe2000f8e00ff */
[----:B------:R-:W-:Y:S01]  /*05a0*/  UIMAD.WIDE.U32 UR32, UR23, 0x8, UR18 ;  /* 0x00000008172078a5 */ /* 0x000fe2000f8e0012 */
[----:B0-----:R-:W-:Y:S01]  /*05b0*/  DFMA R6, -R22, R4, 1 ;  /* 0x3ff000001606742b */ /* 0x001fe20000000104 */
[----:B------:R-:W-:Y:S01]  /*05c0*/  IMAD.U32 R14, RZ, RZ, UR6 ;  /* 0x00000006ff0e7e24 */ /* 0x000fe2000f8e00ff */
[----:B------:R-:W-:Y:S01]  /*05d0*/  MOV R15, UR7 ;  /* 0x00000007000f7c02 */ /* 0x000fe20008000f00 */
[----:B------:R-:W-:Y:S01]  /*05e0*/  UIMAD.WIDE UR6, UR8, 0x8, UR16 ;  /* 0x00000008080678a5 */ /* 0x000fe2000f8e0210 */
[----:B------:R-:W-:Y:S01]  /*05f0*/  MOV R24, UR26 ;  /* 0x0000001a00187c02 */ /* 0x000fe20008000f00 */
[----:B------:R-:W-:Y:S01]  /*0600*/  UIMAD.WIDE.U32 UR28, UR13, 0x8, UR18 ;  /* 0x000000080d1c78a5 */ /* 0x000fe2000f8e0012 */
[----:B------:R-:W-:Y:S01]  /*0610*/  IMAD.U32 R25, RZ, RZ, UR27 ;  /* 0x0000001bff197e24 */ /* 0x000fe2000f8e00ff */
[----:B------:R-:W-:Y:S01]  /*0620*/  UIMAD.WIDE UR8, UR8, 0x8, UR18 ;  /* 0x00000008080878a5 */ /* 0x000fe2000f8e0212 */
[----:B------:R-:W-:Y:S01]  /*0630*/  DFMA R6, R6, R6, R6 ;  /* 0x000000060606722b */ /* 0x000fe20000000006 */
[----:B------:R-:W-:Y:S01]  /*0640*/  UIMAD.WIDE UR10, UR23, 0x8, UR10 ;  /* 0x00000008170a78a5 */ /* 0x000fe2000f8e020a */
[----:B-1----:R-:W-:Y:S01]  /*0650*/  DMUL R10, R10, 10 ;  /* 0x402400000a0a7828 */ /* 0x002fe20000000000 */
[----:B------:R-:W-:-:S02]  /*0660*/  IMAD.U32 R18, RZ, RZ, UR6 ;  /* 0x00000006ff127e24 */ /* 0x000fc4000f8e00ff */
[----:B------:R-:W-:Y:S01]  /*0670*/  IMAD.U32 R19, RZ, RZ, UR7 ;  /* 0x00000007ff137e24 */ /* 0x000fe2000f8e00ff */
[----:B------:R-:W-:Y:S01]  /*0680*/  MOV R26, UR8 ;  /* 0x00000008001a7c02 */ /* 0x000fe20008000f00 */
[----:B------:R-:W-:Y:S01]  /*0690*/  IMAD.U32 R27, RZ, RZ, UR9 ;  /* 0x00000009ff1b7e24 */ /* 0x000fe2000f8e00ff */
[----:B------:R-:W-:Y:S01]  /*06a0*/  DFMA R6, R4, R6, R4 ;  /* 0x000000060406722b */ /* 0x000fe20000000004 */
[----:B------:R-:W-:Y:S01]  /*06b0*/  IMAD.U32 R28, RZ, RZ, UR10 ;  /* 0x0000000aff1c7e24 */ /* 0x000fe2000f8e00ff */
[----:B------:R-:W-:Y:S02]  /*06c0*/  MOV R29, UR11 ;  /* 0x0000000b001d7c02 */ /* 0x000fe40008000f00 */
[----:B------:R-:W-:-:S04]  /*06d0*/  FSETP.GEU.AND P1, PT, |R11|, 6.5827683646048100446e-37, PT ;  /* 0x036000000b00780b */ /* 0x000fc80003f2e200 */
[----:B------:R-:W-:-:S08]  /*06e0*/  DFMA R4, -R22, R6, 1 ;  /* 0x3ff000001604742b */ /* 0x000fd00000000106 */
[----:B------:R-:W-:Y:S02]  /*06f0*/  DFMA R6, R6, R4, R6 ;  /* 0x000000040606722b */ /* 0x000fe40000000006 */
[----:B------:R-:W-:-:S06]  /*0700*/  DADD R4, R2, 10 ;  /* 0x4024000002047429 */ /* 0x000fcc0000000000 */
[----:B------:R-:W-:Y:S01]  /*0710*/  DMUL R8, R6, R10 ;  /* 0x0000000a06087228 */ /* 0x000fe20000000000 */
[----:B------:R0:W-:Y:S04]  /*0720*/  STG.E.64 desc[UR20][R16.64], R4 ;  /* 0x0000000410007986 */ /* 0x0001e8000c101b14 */
[----:B------:R1:W-:Y:S03]  /*0730*/  STG.E.64 desc[UR20][R14.64], R4 ;  /* 0x000000040e007986 */ /* 0x0003e6000c101b14 */
[----:B------:R-:W-:Y:S01]  /*0740*/  DFMA R2, -R22, R8, R10 ;  /* 0x000000081602722b */ /* 0x000fe2000000010a */
[----:B------:R2:W-:Y:S04]  /*0750*/  STG.E.64 desc[UR20][R18.64], R12 ;  /* 0x0000000c12007986 */ /* 0x0005e8000c101b14 */
[----:B------:R2:W-:Y:S01]  /*0760*/  STG.E.64 desc[UR20][R24.64], R12 ;  /* 0x0000000c18007986 */ /* 0x0005e2000c101b14 */
[----:B0-----:R-:W-:-:S02]  /*0770*/  IMAD.U32 R16, RZ, RZ, UR32 ;  /* 0x00000020ff107e24 */ /* 0x001fc4000f8e00ff */
[----:B------:R-:W-:Y:S01]  /*0780*/  DFMA R2, R6, R2, R8 ;  /* 0x000000020602722b */ /* 0x000fe20000000008 */
[----:B------:R-:W-:Y:S01]  /*0790*/  MOV R17, UR33 ;  /* 0x0000002100117c02 */ /* 0x000fe20008000f00 */
[----:B-1----:R-:W-:Y:S02]  /*07a0*/  IMAD.U32 R14, RZ, RZ, UR28 ;  /* 0x0000001cff0e7e24 */ /* 0x002fe4000f8e00ff */
[----:B------:R-:W-:Y:S02]  /*07b0*/  IMAD.U32 R15, RZ, RZ, UR29 ;  /* 0x0000001dff0f7e24 */ /* 0x000fe4000f8e00ff */
[----:B------:R2:W-:Y:S04]  /*07c0*/  STG.E.64 desc[UR20][R16.64], R4 ;  /* 0x0000000410007986 */ /* 0x0005e8000c101b14 */
[----:B------:R2:W-:Y:S01]  /*07d0*/  STG.E.64 desc[UR20][R14.64], R4 ;  /* 0x000000040e007986 */ /* 0x0005e2000c101b14 */
[----:B------:R-:W-:-:S03]  /*07e0*/  FFMA R0, RZ, R23, R3 ;  /* 0x00000017ff007223 */ /* 0x000fc60000000003 */
[----:B------:R2:W-:Y:S02]  /*07f0*/  STG.E.64 desc[UR20][R26.64], R12 ;  /* 0x0000000c1a007986 */ /* 0x0005e4000c101b14 */
[----:B------:R-:W-:Y:S02]  /*0800*/  FSETP.GT.AND P0, PT, |R0|, 1.469367938527859385e-39, PT ;  /* 0x001000000000780b */ /* 0x000fe40003f04200 */
[----:B------:R2:W-:Y:S11]  /*0810*/  STG.E.64 desc[UR20][R28.64], R12 ;  /* 0x0000000c1c007986 */ /* 0x0005f6000c101b14 */
[----:B------:R-:W-:Y:S05]  /*0820*/  @P0 BRA P1, `(.L_x_3) ;  /* 0x0000000000180947 */ /* 0x000fea0000800000 */
[----:B--2---:R-:W-:Y:S01]  /*0830*/  IMAD.MOV.U32 R4, RZ, RZ, R22 ;  /* 0x000000ffff047224 */ /* 0x004fe200078e0016 */
[----:B------:R-:W-:Y:S01]  /*0840*/  MOV R0, 0x870 ;  /* 0x0000087000007802 */ /* 0x000fe20000000f00 */
[----:B------:R-:W-:-:S07]  /*0850*/  IMAD.MOV.U32 R5, RZ, RZ, R23 ;  /* 0x000000ffff057224 */ /* 0x000fce00078e0017 */
[----:B------:R-:W-:Y:S05]  /*0860*/  CALL.REL.NOINC `($__internal_0_$__cuda_sm20_div_rn_f64_full) ;  /* 0x0000000c009c7944 */ /* 0x000fea0003c00000 */
[----:B------:R-:W-:Y:S01]  /*0870*/  MOV R2, R4 ;  /* 0x0000000400027202 */ /* 0x000fe20000000f00 */
[----:B------:R-:W-:-:S07]  /*0880*/  IMAD.MOV.U32 R3, RZ, RZ, R5 ;  /* 0x000000ffff037224 */ /* 0x000fce00078e0005 */
.L_x_3:
[----:B--2---:R-:W0:Y:S01]  /*0890*/  MUFU.RCP64H R5, R23 ;  /* 0x0000001700057308 */ /* 0x004e220000001800 */
[----:B------:R-:W-:Y:S01]  /*08a0*/  IMAD.MOV.U32 R4, RZ, RZ, 0x1 ;  /* 0x00000001ff047424 */ /* 0x000fe200078e00ff */
[----:B------:R-:W-:Y:S01]  /*08b0*/  UIADD3 UR14, UPT, UPT, UR23, 0x2, URZ ;  /* 0x00000002170e7890 */ /* 0x000fe2000fffe0ff */
[----:B------:R-:W-:Y:S01]  /*08c0*/  DADD R12, R2, 20 ;  /* 0x40340000020c7429 */ /* 0x000fe20000000000 */
[----:B------:R-:W-:Y:S01]  /*08d0*/  UIADD3 UR13, UPT, UPT, UR13, UR15, URZ ;  /* 0x0000000f0d0d7290 */ /* 0x000fe2000fffe0ff */
[----:B------:R-:W-:Y:S01]  /*08e0*/  MOV R14, UR30 ;  /* 0x0000001e000e7c02 */ /* 0x000fe20008000f00 */
[----:B------:R-:W-:Y:S01]  /*08f0*/  UIMAD.WIDE.U32 UR6, UR15, 0x8, UR6 ;  /* 0x000000080f0678a5 */ /* 0x000fe2000f8e0006 */
[----:B------:R-:W-:Y:S01]  /*0900*/  IMAD.U32 R15, RZ, RZ, UR31 ;  /* 0x0000001fff0f7e24 */ /* 0x000fe2000f8e00ff */
[----:B------:R-:W-:Y:S01]  /*0910*/  UIMAD.WIDE.U32 UR28, UR13, 0x8, UR16 ;  /* 0x000000080d1c78a5 */ /* 0x000fe2000f8e0010 */
[----:B------:R-:W-:Y:S01]  /*0920*/  MOV R24, UR26 ;  /* 0x0000001a00187c02 */ /* 0x000fe20008000f00 */
[----:B------:R-:W-:Y:S01]  /*0930*/  UIMAD.WIDE.U32 UR8, UR15, 0x8, UR8 ;  /* 0x000000080f0878a5 */ /* 0x000fe2000f8e0008 */
[----:B------:R-:W1:Y:S01]  /*0940*/  I2F.F64.U32 R10, UR14 ;  /* 0x0000000e000a7d12 */ /* 0x000e620008201800 */
[----:B------:R-:W-:-:S02]  /*0950*/  IMAD.U32 R18, RZ, RZ, UR6 ;  /* 0x00000006ff127e24 */ /* 0x000fc4000f8e00ff */
[----:B------:R-:W-:Y:S01]  /*0960*/  IMAD.U32 R16, RZ, RZ, UR28 ;  /* 0x0000001cff107e24 */ /* 0x000fe2000f8e00ff */
[----:B------:R-:W-:Y:S01]  /*0970*/  MOV R17, UR29 ;  /* 0x0000001d00117c02 */ /* 0x000fe20008000f00 */
[----:B------:R-:W-:Y:S01]  /*0980*/  UIMAD.WIDE.U32 UR28, UR13, 0x8, UR18 ;  /* 0x000000080d1c78a5 */ /* 0x000fe2000f8e0012 */
[----:B0-----:R-:W-:Y:S01]  /*0990*/  DFMA R6, -R22, R4, 1 ;  /* 0x3ff000001606742b */ /* 0x001fe20000000104 */
[----:B------:R-:W-:Y:S01]  /*09a0*/  IMAD.U32 R19, RZ, RZ, UR7 ;  /* 0x00000007ff137e24 */ /* 0x000fe2000f8e00ff */
[----:B------:R-:W-:Y:S01]  /*09b0*/  MOV R28, UR8 ;  /* 0x00000008001c7c02 */ /* 0x000fe20008000f00 */
[----:B------:R-:W-:Y:S02]  /*09c0*/  IMAD.U32 R25, RZ, RZ, UR27 ;  /* 0x0000001bff197e24 */ /* 0x000fe4000f8e00ff */
[----:B------:R-:W-:Y:S02]  /*09d0*/  IMAD.U32 R26, RZ, RZ, UR28 ;  /* 0x0000001cff1a7e24 */ /* 0x000fe4000f8e00ff */
[----:B------:R-:W-:Y:S01]  /*09e0*/  IMAD.U32 R27, RZ, RZ, UR29 ;  /* 0x0000001dff1b7e24 */ /* 0x000fe2000f8e00ff */
[----:B------:R-:W-:Y:S01]  /*09f0*/  DFMA R6, R6, R6, R6 ;  /* 0x000000060606722b */ /* 0x000fe20000000006 */
[----:B------:R-:W-:Y:S01]  /*0a00*/  IMAD.U32 R29, RZ, RZ, UR9 ;  /* 0x00000009ff1d7e24 */ /* 0x000fe2000f8e00ff */
[----:B-1----:R-:W-:-:S06]  /*0a10*/  DMUL R10, R10, 10 ;  /* 0x402400000a0a7828 */ /* 0x002fcc0000000000 */
[----:B------:R-:W-:Y:S02]  /*0a20*/  DFMA R6, R4, R6, R4 ;  /* 0x000000060406722b */ /* 0x000fe40000000004 */
[----:B------:R-:W-:Y:S02]  /*0a30*/  DADD R4, R2, 10 ;  /* 0x4024000002047429 */ /* 0x000fe40000000000 */
[----:B------:R-:W-:-:S04]  /*0a40*/  FSETP.GEU.AND P1, PT, |R11|, 6.5827683646048100446e-37, PT ;  /* 0x036000000b00780b */ /* 0x000fc80003f2e200 */
[----:B------:R-:W-:Y:S01]  /*0a50*/  DFMA R8, -R22, R6, 1 ;  /* 0x3ff000001608742b */ /* 0x000fe20000000106 */
[----:B------:R0:W-:Y:S04]  /*0a60*/  STG.E.64 desc[UR20][R14.64+0x8], R4 ;  /* 0x000008040e007986 */ /* 0x0001e8000c101b14 */
[----:B------:R1:W-:Y:S03]  /*0a70*/  STG.E.64 desc[UR20][R16.64], R4 ;  /* 0x0000000410007986 */ /* 0x0003e6000c101b14 */
[----:B------:R-:W-:Y:S01]  /*0a80*/  DFMA R8, R6, R8, R6 ;  /* 0x000000080608722b */ /* 0x000fe20000000006 */
[----:B------:R2:W-:Y:S04]  /*0a90*/  STG.E.64 desc[UR20][R18.64], R12 ;  /* 0x0000000c12007986 */ /* 0x0005e8000c101b14 */
[----:B------:R2:W-:Y:S01]  /*0aa0*/  STG.E.64 desc[UR20][R24.64+0x8], R12 ;  /* 0x0000080c18007986 */ /* 0x0005e2000c101b14 */
[----:B0-----:R-:W-:-:S02]  /*0ab0*/  IMAD.U32 R14, RZ, RZ, UR32 ;  /* 0x00000020ff0e7e24 */ /* 0x001fc4000f8e00ff */
[----:B------:R-:W-:Y:S01]  /*0ac0*/  DMUL R6, R8, R10 ;  /* 0x0000000a08067228 */ /* 0x000fe20000000000 */
[----:B------:R-:W-:Y:S01]  /*0ad0*/  MOV R15, UR33 ;  /* 0x00000021000f7c02 */ /* 0x000fe20008000f00 */
[----:B-1----:R-:W-:Y:S01]  /*0ae0*/  IMAD.U32 R16, RZ, RZ, UR10 ;  /* 0x0000000aff107e24 */ /* 0x002fe2000f8e00ff */
[----:B------:R-:W-:-:S03]  /*0af0*/  MOV R17, UR11 ;  /* 0x0000000b00117c02 */ /* 0x000fc60008000f00 */
[----:B------:R2:W-:Y:S02]  /*0b00*/  STG.E.64 desc[UR20][R14.64+0x8], R4 ;  /* 0x000008040e007986 */ /* 0x0005e4000c101b14 */
[----:B------:R-:W-:Y:S02]  /*0b10*/  DFMA R2, -R22, R6, R10 ;  /* 0x000000061602722b */ /* 0x000fe4000000010a */
[----:B------:R2:W-:Y:S04]  /*0b20*/  STG.E.64 desc[UR20][R26.64], R4 ;  /* 0x000000041a007986 */ /* 0x0005e8000c101b14 */
[----:B------:R2:W-:Y:S02]  /*0b30*/  STG.E.64 desc[UR20][R28.64], R12 ;  /* 0x0000000c1c007986 */ /* 0x0005e4000c101b14 */
[----:B------:R-:W-:-:S02]  /*0b40*/  DFMA R2, R8, R2, R6 ;  /* 0x000000020802722b */ /* 0x000fc40000000006 */
[----:B------:R2:W-:Y:S08]  /*0b50*/  STG.E.64 desc[UR20][R16.64+0x8], R12 ;  /* 0x0000080c10007986 */ /* 0x0005f0000c101b14 */
[----:B------:R-:W-:-:S05]  /*0b60*/  FFMA R0, RZ, R23, R3 ;  /* 0x00000017ff007223 */ /* 0x000fca0000000003 */
[----:B------:R-:W-:-:S13]  /*0b70*/  FSETP.GT.AND P0, PT, |R0|, 1.469367938527859385e-39, PT ;  /* 0x001000000000780b */ /* 0x000fda0003f04200 */
[----:B--2---:R-:W-:Y:S05]  /*0b80*/  @P0 BRA P1, `(.L_x_4) ;  /* 0x0000000000180947 */ /* 0x004fea0000800000 */
[----:B------:R-:W-:Y:S01]  /*0b90*/  IMAD.MOV.U32 R4, RZ, RZ, R22 ;  /* 0x000000ffff047224 */ /* 0x000fe200078e0016 */
[----:B------:R-:W-:Y:S01]  /*0ba0*/  MOV R0, 0xbd0 ;  /* 0x00000bd000007802 */ /* 0x000fe20000000f00 */
[----:B------:R-:W-:-:S07]  /*0bb0*/  IMAD.MOV.U32 R5, RZ, RZ, R23 ;  /* 0x000000ffff057224 */ /* 0x000fce00078e0017 */
[----:B------:R-:W-:Y:S05]  /*0bc0*/  CALL.REL.NOINC `($__internal_0_$__cuda_sm20_div_rn_f64_full) ;  /* 0x0000000800c47944 */ /* 0x000fea0003c00000 */
[----:B------:R-:W-:Y:S01]  /*0bd0*/  MOV R2, R4 ;  /* 0x0000000400027202 */ /* 0x000fe20000000f00 */
[----:B------:R-:W-:-:S07]  /*0be0*/  IMAD.MOV.U32 R3, RZ, RZ, R5 ;  /* 0x000000ffff037224 */ /* 0x000fce00078e0005 */
.L_x_4:
[----:B------:R-:W0:Y:S01]  /*0bf0*/  MUFU.RCP64H R5, R23 ;  /* 0x0000001700057308 */ /* 0x000e220000001800 */
        /* <DEDUP_REMOVED lines=53> */
.L_x_5:
[----:B------:R-:W-:Y:S01]  /*0f50*/  UMOV UR14, UR15 ;  /* 0x0000000f000e7c82 */ /* 0x000fe20008000000 */
[C---:B------:R-:W-:Y:S01]  /*0f60*/  DADD R4, R2.reuse, 10 ;  /* 0x4024000002047429 */ /* 0x040fe20000000000 */
[----:B------:R-:W-:Y:S01]  /*0f70*/  UIADD3 UR13, UPT, UPT, UR13, UR14, URZ ;  /* 0x0000000e0d0d7290 */ /* 0x000fe2000fffe0ff */
[----:B------:R-:W-:Y:S01]  /*0f80*/  IMAD.U32 R10, RZ, RZ, UR30 ;  /* 0x0000001eff0a7e24 */ /* 0x000fe2000f8e00ff */
[----:B------:R-:W-:Y:S01]  /*0f90*/  UIMAD.WIDE.U32 UR6, UR14, 0x8, UR6 ;  /* 0x000000080e0678a5 */ /* 0x000fe2000f8e0006 */
[----:B------:R-:W-:Y:S01]  /*0fa0*/  MOV R11, UR31 ;  /* 0x0000001f000b7c02 */ /* 0x000fe20008000f00 */
[----:B------:R-:W-:Y:S01]  /*0fb0*/  UIMAD.WIDE.U32 UR28, UR13, 0x8, UR16 ;  /* 0x000000080d1c78a5 */ /* 0x000fe2000f8e0010 */
[----:B------:R-:W-:Y:S01]  /*0fc0*/  DADD R2, R2, 20 ;  /* 0x4034000002027429 */ /* 0x000fe20000000000 */
[----:B------:R-:W-:Y:S01]  /*0fd0*/  UIMAD.WIDE.U32 UR8, UR14, 0x8, UR8 ;  /* 0x000000080e0878a5 */ /* 0x000fe2000f8e0008 */
[----:B------:R-:W-:Y:S01]  /*0fe0*/  IMAD.U32 R16, RZ, RZ, UR26 ;  /* 0x0000001aff107e24 */ /* 0x000fe2000f8e00ff */
[----:B------:R-:W-:Y:S01]  /*0ff0*/  MOV R14, UR6 ;  /* 0x00000006000e7c02 */ /* 0x000fe20008000f00 */
[----:B------:R-:W-:Y:S01]  /*1000*/  IMAD.U32 R15, RZ, RZ, UR7 ;  /* 0x00000007ff0f7e24 */ /* 0x000fe2000f8e00ff */
[----:B------:R-:W-:Y:S01]  /*1010*/  UIMAD.WIDE.U32 UR6, UR13, 0x8, UR18 ;  /* 0x000000080d0678a5 */ /* 0x000fe2000f8e0012 */
        /* <DEDUP_REMOVED lines=13> */
[----:B------:R-:W-:Y:S01]  /*10f0*/  UISETP.NE.AND UP0, UPT, UR25, UR12, UPT ;  /* 0x0000000c1900728c */ /* 0x000fe2000bf05270 */
[----:B------:R-:W-:Y:S01]  /*1100*/  IMAD.U32 R25, RZ, RZ, UR11 ;  /* 0x0000000bff197e24 */ /* 0x000fe2000f8e00ff */
[----:B------:R3:W-:Y:S01]  /*1110*/  STG.E.64 desc[UR20][R16.64+0x18], R2 ;  /* 0x0000180210007986 */ /* 0x0007e2000c101b14 */
[----:B------:R-:W-:Y:S01]  /*1120*/  DADD R20, R20, 4 ;  /* 0x4010000014147429 */ /* 0x000fe20000000000 */
[----:B------:R-:W-:-:S02]  /*1130*/  UIADD3 UR23, UPT, UPT, UR23, 0x4, URZ ;  /* 0x0000000417177890 */ /* 0x000fc4000fffe0ff */
[----:B------:R3:W-:Y:S04]  /*1140*/  STG.E.64 desc[UR20][R18.64+0x18], R4 ;  /* 0x0000180412007986 */ /* 0x0007e8000c101b14 */
[----:B------:R3:W-:Y:S04]  /*1150*/  STG.E.64 desc[UR20][R6.64], R4 ;  /* 0x0000000406007986 */ /* 0x0007e8000c101b14 */
[----:B------:R3:W-:Y:S04]  /*1160*/  STG.E.64 desc[UR20][R8.64], R2 ;  /* 0x0000000208007986 */ /* 0x0007e8000c101b14 */
[----:B------:R3:W-:Y:S01]  /*1170*/  STG.E.64 desc[UR20][R24.64+0x18], R2 ;  /* 0x0000180218007986 */ /* 0x0007e2000c101b14 */
[----:B------:R-:W-:Y:S05]  /*1180*/  BRA.U UP0, `(.L_x_6) ;  /* 0xfffffff1007c7547 */ /* 0x000fea000b83ffff */
.L_x_1:
[----:B------:R-:W-:-:S04]  /*1190*/  UIADD3 UR6, UPT, UPT, UR14, -0x2, URZ ;  /* 0xfffffffe0e067890 */ /* 0x000fc8000fffe0ff */
[----:B------:R-:W-:-:S06]  /*11a0*/  ULOP3.LUT UP0, UR6, UR6, 0x3, URZ, 0xc0, !UPT ;  /* 0x0000000306067892 */ /* 0x000fcc000f80c0ff */
[----:B------:R-:W-:-:S13]  /*11b0*/  PLOP3.LUT P0, PT, PT, PT, UP0, 0x80, 0x8 ;  /* 0x000000000008781c */ /* 0x000fda0003f0f008 */
[----:B------:R-:W-:Y:S05]  /*11c0*/  @!P0 EXIT ;  /* 0x000000000000894d */ /* 0x000fea0003800000 */
[----:B0-----:R-:W0:Y:S01]  /*11d0*/  LDC.64 R22, c[0x0][0x380] ;  /* 0x0000e000ff167b82 */ /* 0x001e220000000a00 */
[----:B------:R-:W-:Y:S02]  /*11e0*/  UIMAD UR7, UR23, UR14, URZ ;  /* 0x0000000e170772a4 */ /* 0x000fe4000f8e02ff */
[----:B------:R-:W-:Y:S02]  /*11f0*/  UIMAD.WIDE.U32 UR4, UR23, 0x8, URZ ;  /* 0x00000008170478a5 */ /* 0x000fe4000f8e00ff */
[----:B------:R-:W-:Y:S02]  /*1200*/  UIADD3 UR9, UPT, UPT, UR7, -0x1, UR14 ;  /* 0xffffffff07097890 */ /* 0x000fe4000fffe00e */
[----:B------:R-:W-:Y:S01]  /*1210*/  UIADD3 UR8, UPT, UPT, -UR6, URZ, URZ ;  /* 0x000000ff06087290 */ /* 0x000fe2000fffe1ff */
[----:B------:R-:W1:Y:S01]  /*1220*/  LDC.64 R20, c[0x0][0x388] ;  /* 0x0000e200ff147b82 */ /* 0x000e620000000a00 */
[----:B------:R-:W2:Y:S02]  /*1230*/  LDCU UR25, c[0x0][0x390] ;  /* 0x00007200ff1977ac */ /* 0x000ea40008000800 */
[----:B---3--:R-:W-:Y:S01]  /*1240*/  MOV R25, UR9 ;  /* 0x0000000900197c02 */ /* 0x008fe20008000f00 */
[----:B------:R-:W3:Y:S01]  /*1250*/  LDCU.128 UR16, c[0x0][0x380] ;  /* 0x00007000ff1077ac */ /* 0x000ee20008000c00 */
[----:B------:R-:W-:Y:S01]  /*1260*/  UIMAD.WIDE.U32 UR6, UR7, 0x8, URZ ;  /* 0x00000008070678a5 */ /* 0x000fe2000f8e00ff */
[----:B------:R-:W-:Y:S01]  /*1270*/  UMOV UR9, UR4 ;  /* 0x0000000400097c82 */ /* 0x000fe20008000000 */
[----:B------:R-:W-:-:S10]  /*1280*/  UMOV UR10, UR5 ;  /* 0x00000005000a7c82 */ /* 0x000fd40008000000 */
.L_x_8:
[----:B--2---:R-:W-:Y:S01]  /*1290*/  UIADD3 UR4, UPT, UPT, UR25, -0x1, URZ ;  /* 0xffffffff19047890 */ /* 0x004fe2000fffe0ff */
[----:B----4-:R-:W-:-:S08]  /*12a0*/  IMAD.MOV.U32 R6, RZ, RZ, 0x1 ;  /* 0x00000001ff067424 */ /* 0x010fd000078e00ff */
[----:B------:R-:W2:Y:S01]  /*12b0*/  I2F.F64.U32 R4, UR4 ;  /* 0x0000000400047d12 */ /* 0x000ea20008201800 */
[----:B------:R-:W-:-:S04]  /*12c0*/  UIMAD.WIDE UR4, UR23, 0x8, URZ ;  /* 0x00000008170478a5 */ /* 0x000fc8000f8e02ff */
[----:B------:R-:W-:-:S03]  /*12d0*/  UIMAD.WIDE UR4, UR22, 0x8, UR4 ;  /* 0x00000008160478a5 */ /* 0x000fc6000f8e0204 */
[----:B--2---:R-:W2:Y:S02]  /*12e0*/  MUFU.RCP64H R7, R5 ;  /* 0x0000000500077308 */ /* 0x004ea40000001800 */
[----:B--2---:R-:W-:-:S08]  /*12f0*/  DFMA R2, -R4, R6, 1 ;  /* 0x3ff000000402742b */ /* 0x004fd00000000106 */
[----:B------:R-:W-:Y:S02]  /*1300*/  DFMA R8, R2, R2, R2 ;  /* 0x000000020208722b */ /* 0x000fe40000000002 */
[----:B------:R-:W2:Y:S06]  /*1310*/  I2F.F64.U32 R2, UR23 ;  /* 0x0000001700027d12 */ /* 0x000eac0008201800 */
[----:B------:R-:W-:-:S08]  /*1320*/  DFMA R8, R6, R8, R6 ;  /* 0x000000080608722b */ /* 0x000fd00000000006 */
[----:B------:R-:W-:Y:S02]  /*1330*/  DFMA R6, -R4, R8, 1 ;  /* 0x3ff000000406742b */ /* 0x000fe40000000108 */
[----:B--2---:R-:W-:-:S06]  /*1340*/  DMUL R10, R2, 10 ;  /* 0x40240000020a7828 */ /* 0x004fcc0000000000 */
[----:B------:R-:W-:-:S04]  /*1350*/  DFMA R8, R8, R6, R8 ;  /* 0x000000060808722b */ /* 0x000fc80000000008 */
[----:B------:R-:W-:-:S04]  /*1360*/  FSETP.GEU.AND P1, PT, |R11|, 6.5827683646048100446e-37, PT ;  /* 0x036000000b00780b */ /* 0x000fc80003f2e200 */
[----:B------:R-:W-:-:S08]  /*1370*/  DMUL R2, R8, R10 ;  /* 0x0000000a08027228 */ /* 0x000fd00000000000 */
[----:B------:R-:W-:-:S08]  /*1380*/  DFMA R6, -R4, R2, R10 ;  /* 0x000000020406722b */ /* 0x000fd0000000010a */
[----:B------:R-:W-:-:S10]  /*1390*/  DFMA R2, R8, R6, R2 ;  /* 0x000000060802722b */ /* 0x000fd40000000002 */
[----:B------:R-:W-:-:S05]  /*13a0*/  FFMA R0, RZ, R5, R3 ;  /* 0x00000005ff007223 */ /* 0x000fca0000000003 */
[----:B------:R-:W-:-:S13]  /*13b0*/  FSETP.GT.AND P0, PT, |R0|, 1.469367938527859385e-39, PT ;  /* 0x001000000000780b */ /* 0x000fda0003f04200 */
[----:B------:R-:W-:Y:S05]  /*13c0*/  @P0 BRA P1, `(.L_x_7) ;  /* 0x0000000000100947 */ /* 0x000fea0000800000 */
[----:B------:R-:W-:-:S07]  /*13d0*/  MOV R0, 0x13f0 ;  /* 0x000013f000007802 */ /* 0x000fce0000000f00 */
[----:B01-3--:R-:W-:Y:S05]  /*13e0*/  CALL.REL.NOINC `($__internal_0_$__cuda_sm20_div_rn_f64_full) ;  /* 0x0000000000bc7944 */ /* 0x00bfea0003c00000 */
[----:B------:R-:W-:Y:S01]  /*13f0*/  IMAD.MOV.U32 R2, RZ, RZ, R4 ;  /* 0x000000ffff027224 */ /* 0x000fe200078e0004 */
[----:B------:R-:W-:-:S07]  /*1400*/  MOV R3, R5 ;  /* 0x0000000500037202 */ /* 0x000fce0000000f00 */
.L_x_7:
[----:B---3--:R-:W-:Y:S01]  /*1410*/  UIADD3 UR12, UP0, UPT, UR9, UR16, URZ ;  /* 0x00000010090c7290 */ /* 0x008fe2000ff1e0ff */
[C---:B------:R-:W-:Y:S01]  /*1420*/  DADD R4, R2.reuse, 10 ;  /* 0x4024000002047429 */ /* 0x040fe20000000000 */
[----:B------:R-:W-:Y:S01]  /*1430*/  UIADD3 UR11, UP2, UPT, UR6, UR16, URZ ;  /* 0x00000010060b7290 */ /* 0x000fe2000ff5e0ff */
[----:B------:R-:W-:Y:S01]  /*1440*/  DADD R2, R2, 20 ;  /* 0x4034000002027429 */ /* 0x000fe20000000000 */
[----:B------:R-:W-:Y:S01]  /*1450*/  UIADD3.X UR13, UPT, UPT, UR10, UR17, URZ, UP0, !UPT ;  /* 0x000000110a0d7290 */ /* 0x000fe200087fe4ff */
[C---:B0-----:R-:W-:Y:S01]  /*1460*/  IMAD.WIDE R6, R25.reuse, 0x8, R22 ;  /* 0x0000000819067825 */ /* 0x041fe200078e0216 */
[----:B------:R-:W-:Y:S02]  /*1470*/  UIADD3 UR14, UP1, UPT, UR9, UR18, URZ ;  /* 0x00000012090e7290 */ /* 0x000fe4000ff3e0ff */
[----:B------:R-:W-:Y:S01]  /*1480*/  UIADD3.X UR24, UPT, UPT, UR7, UR17, URZ, UP2, !UPT ;  /* 0x0000001107187290 */ /* 0x000fe200097fe4ff */
[----:B------:R-:W-:Y:S01]  /*1490*/  IMAD.U32 R8, RZ, RZ, UR12 ;  /* 0x0000000cff087e24 */ /* 0x000fe2000f8e00ff */
[----:B------:R-:W-:Y:S01]  /*14a0*/  UIADD3 UR12, UP2, UPT, UR6, UR18, URZ ;  /* 0x00000012060c7290 */ /* 0x000fe2000ff5e0ff */
[----:B------:R-:W-:Y:S01]  /*14b0*/  IMAD.U32 R9, RZ, RZ, UR13 ;  /* 0x0000000dff097e24 */ /* 0x000fe2000f8e00ff */
[----:B------:R-:W-:Y:S01]  /*14c0*/  UIADD3 UR13, UP0, UPT, UR4, UR16, URZ ;  /* 0x00000010040d7290 */ /* 0x000fe2000ff1e0ff */
[----:B------:R-:W-:Y:S01]  /*14d0*/  MOV R10, UR11 ;  /* 0x0000000b000a7c02 */ /* 0x000fe20008000f00 */
[----:B------:R-:W-:Y:S01]  /*14e0*/  IMAD.U32 R11, RZ, RZ, UR24 ;  /* 0x00000018ff0b7e24 */ /* 0x000fe2000f8e00ff */
[----:B------:R-:W-:Y:S01]  /*14f0*/  UIADD3 UR8, UPT, UPT, UR8, 0x1, URZ ;  /* 0x0000000108087890 */ /* 0x000fe2000fffe0ff */
[----:B------:R-:W-:Y:S01]  /*1500*/  IMAD.U32 R14, RZ, RZ, UR14 ;  /* 0x0000000eff0e7e24 */ /* 0x000fe2000f8e00ff */
[----:B------:R-:W-:Y:S01]  /*1510*/  UIADD3.X UR15, UPT, UPT, UR5, UR17, URZ, UP0, !UPT ;  /* 0x00000011050f7290 */ /* 0x000fe200087fe4ff */
[----:B------:R-:W-:Y:S01]  /*1520*/  IMAD.U32 R12, RZ, RZ, UR13 ;  /* 0x0000000dff0c7e24 */ /* 0x000fe2000f8e00ff */
[----:B------:R-:W-:Y:S01]  /*1530*/  UIADD3 UR11, UP0, UPT, UR4, UR18, URZ ;  /* 0x00000012040b7290 */ /* 0x000fe2000ff1e0ff */
[----:B------:R1:W-:Y:S01]  /*1540*/  STG.E.64 desc[UR20][R8.64], R4 ;  /* 0x0000000408007986 */ /* 0x0003e2000c101b14 */
[----:B------:R-:W-:Y:S01]  /*1550*/  UIADD3.X UR13, UPT, UPT, UR7, UR19, URZ, UP2, !UPT ;  /* 0x00000013070d7290 */ /* 0x000fe200097fe4ff */
[----:B------:R-:W-:Y:S01]  /*1560*/  IMAD.U32 R16, RZ, RZ, UR12 ;  /* 0x0000000cff107e24 */ /* 0x000fe2000f8e00ff */
[----:B------:R-:W-:Y:S01]  /*1570*/  MOV R13, UR15 ;  /* 0x0000000f000d7c02 */ /* 0x000fe20008000f00 */
[----:B------:R-:W-:Y:S01]  /*1580*/  UIADD3.X UR15, UPT, UPT, UR10, UR19, URZ, UP1, !UPT ;  /* 0x000000130a0f7290 */ /* 0x000fe20008ffe4ff */
[----:B------:R4:W-:Y:S01]  /*1590*/  STG.E.64 desc[UR20][R10.64], R4 ;  /* 0x000000040a007986 */ /* 0x0009e2000c101b14 */
[----:B------:R-:W-:Y:S01]  /*15a0*/  UIADD3.X UR4, UPT, UPT, UR5, UR19, URZ, UP0, !UPT ;  /* 0x0000001305047290 */ /* 0x000fe200087fe4ff */
[----:B------:R-:W-:Y:S01]  /*15b0*/  IMAD.U32 R17, RZ, RZ, UR13 ;  /* 0x0000000dff117e24 */ /* 0x000fe2000f8e00ff */
[----:B------:R-:W-:Y:S01]  /*15c0*/  UIADD3 UR9, UP0, UPT, UR9, 0x8, URZ ;  /* 0x0000000809097890 */ /* 0x000fe2000ff1e0ff */
[----:B------:R4:W-:Y:S01]  /*15d0*/  STG.E.64 desc[UR20][R6.64], R2 ;  /* 0x0000000206007986 */ /* 0x0009e2000c101b14 */
[----:B------:R-:W-:Y:S01]  /*15e0*/  MOV R15, UR15 ;  /* 0x0000000f000f7c02 */ /* 0x000fe20008000f00 */
[----:B------:R-:W-:Y:S01]  /*15f0*/  IMAD.U32 R18, RZ, RZ, UR11 ;  /* 0x0000000bff127e24 */ /* 0x000fe2000f8e00ff */
[----:B------:R-:W-:Y:S01]  /*1600*/  MOV R19, UR4 ;  /* 0x0000000400137c02 */ /* 0x000fe20008000f00 */
[----:B------:R4:W-:Y:S01]  /*1610*/  STG.E.64 desc[UR20][R12.64], R2 ;  /* 0x000000020c007986 */ /* 0x0009e2000c101b14 */
[----:B-1----:R-:W-:Y:S01]  /*1620*/  IMAD.WIDE R8, R25, 0x8, R20 ;  /* 0x0000000819087825 */ /* 0x002fe200078e0214 */
[----:B------:R-:W-:-:S02]  /*1630*/  UIADD3.X UR10, UPT, UPT, URZ, UR10, URZ, UP0, !UPT ;  /* 0x0000000aff0a7290 */ /* 0x000fc400087fe4ff */
[----:B------:R4:W-:Y:S01]  /*1640*/  STG.E.64 desc[UR20][R14.64], R4 ;  /* 0x000000040e007986 */ /* 0x0009e2000c101b14 */
[----:B------:R-:W-:Y:S01]  /*1650*/  UISETP.NE.AND UP0, UPT, UR8, URZ, UPT ;  /* 0x000000ff0800728c */ /* 0x000fe2000bf05270 */
[----:B------:R-:W-:Y:S01]  /*1660*/  VIADD R25, R25, UR25 ;  /* 0x0000001919197c36 */ /* 0x000fe20008000000 */
[----:B------:R-:W-:Y:S01]  /*1670*/  UIADD3 UR23, UPT, UPT, UR23, 0x1, URZ ;  /* 0x0000000117177890 */ /* 0x000fe2000fffe0ff */
[----:B------:R4:W-:Y:S01]  /*1680*/  STG.E.64 desc[UR20][R16.64], R4 ;  /* 0x0000000410007986 */ /* 0x0009e2000c101b14 */
[----:B------:R-:W-:-:S03]  /*1690*/  UIMAD.WIDE.U32 UR6, UR25, 0x8, UR6 ;  /* 0x00000008190678a5 */ /* 0x000fc6000f8e0006 */
[----:B------:R4:W-:Y:S04]  /*16a0*/  STG.E.64 desc[UR20][R8.64], R2 ;  /* 0x0000000208007986 */ /* 0x0009e8000c101b14 */
[----:B------:R4:W-:Y:S01]  /*16b0*/  STG.E.64 desc[UR20][R18.64], R2 ;  /* 0x0000000212007986 */ /* 0x0009e2000c101b14 */
[----:B------:R-:W-:Y:S05]  /*16c0*/  BRA.U UP0, `(.L_x_8) ;  /* 0xfffffff900f07547 */ /* 0x000fea000b83ffff */
[----:B------:R-:W-:Y:S05]  /*16d0*/  EXIT ;  /* 0x000000000000794d */ /* 0x000fea0003800000 */
        .weak           $__internal_0_$__cuda_sm20_div_rn_f64_full
        .type           $__internal_0_$__cuda_sm20_div_rn_f64_full,@function
        .size           $__internal_0_$__cuda_sm20_div_rn_f64_full,(.L_x_20 - $__internal_0_$__cuda_sm20_div_rn_f64_full)
$__internal_0_$__cuda_sm20_div_rn_f64_full:
[C---:B------:R-:W-:Y:S01]  /*16e0*/  FSETP.GEU.AND P0, PT, |R5|.reuse, 1.469367938527859385e-39, PT ;  /* 0x001000000500780b */ /* 0x040fe20003f0e200 */
[----:B------:R-:W-:Y:S01]  /*16f0*/  IMAD.MOV.U32 R8, RZ, RZ, R4 ;  /* 0x000000ffff087224 */ /* 0x000fe200078e0004 */
[C---:B------:R-:W-:Y:S01]  /*1700*/  LOP3.LUT R6, R5.reuse, 0x800fffff, RZ, 0xc0, !PT ;  /* 0x800fffff05067812 */ /* 0x040fe200078ec0ff */
[----:B------:R-:W-:Y:S01]  /*1710*/  IMAD.MOV.U32 R16, RZ, RZ, 0x1 ;  /* 0x00000001ff107424 */ /* 0x000fe200078e00ff */
[----:B------:R-:W-:Y:S01]  /*1720*/  MOV R9, R5 ;  /* 0x0000000500097202 */ /* 0x000fe20000000f00 */
[----:B------:R-:W-:Y:S01]  /*1730*/  IMAD.MOV.U32 R12, RZ, RZ, R10 ;  /* 0x000000ffff0c7224 */ /* 0x000fe200078e000a */
[----:B------:R-:W-:Y:S01]  /*1740*/  LOP3.LUT R7, R6, 0x3ff00000, RZ, 0xfc, !PT ;  /* 0x3ff0000006077812 */ /* 0x000fe200078efcff */
[----:B------:R-:W-:Y:S01]  /*1750*/  IMAD.MOV.U32 R6, RZ, RZ, R4 ;  /* 0x000000ffff067224 */ /* 0x000fe200078e0004 */
[----:B------:R-:W-:-:S05]  /*1760*/  LOP3.LUT R5, R5, 0x7ff00000, RZ, 0xc0, !PT ;  /* 0x7ff0000005057812 */ /* 0x000fca00078ec0ff */
[----:B------:R-:W-:-:S06]  /*1770*/  @!P0 DMUL R6, R8, 8.98846567431157953865e+307 ;  /* 0x7fe0000008068828 */ /* 0x000fcc0000000000 */
[----:B------:R-:W0:Y:S02]  /*1780*/  MUFU.RCP64H R17, R7 ;  /* 0x0000000700117308 */ /* 0x000e240000001800 */
[----:B0-----:R-:W-:-:S08]  /*1790*/  DFMA R2, R16, -R6, 1 ;  /* 0x3ff000001002742b */ /* 0x001fd00000000806 */
[----:B------:R-:W-:-:S08]  /*17a0*/  DFMA R2, R2, R2, R2 ;  /* 0x000000020202722b */ /* 0x000fd00000000002 */
[----:B------:R-:W-:Y:S01]  /*17b0*/  DFMA R16, R16, R2, R16 ;  /* 0x000000021010722b */ /* 0x000fe20000000010 */
[----:B------:R-:W-:Y:S02]  /*17c0*/  LOP3.LUT R2, R11, 0x7ff00000, RZ, 0xc0, !PT ;  /* 0x7ff000000b027812 */ /* 0x000fe400078ec0ff */
[----:B------:R-:W-:Y:S02]  /*17d0*/  MOV R3, 0x1ca00000 ;  /* 0x1ca0000000037802 */ /* 0x000fe40000000f00 */
[----:B------:R-:W-:Y:S01]  /*17e0*/  ISETP.GE.U32.AND P1, PT, R2, R5, PT ;  /* 0x000000050200720c */ /* 0x000fe20003f26070 */
[----:B------:R-:W-:Y:S02]  /*17f0*/  IMAD.MOV.U32 R4, RZ, RZ, R2 ;  /* 0x000000ffff047224 */ /* 0x000fe400078e0002 */
[----:B------:R-:W-:Y:S01]  /*1800*/  DFMA R14, R16, -R6, 1 ;  /* 0x3ff00000100e742b */ /* 0x000fe20000000806 */
[----:B------:R-:W-:Y:S02]  /*1810*/  SEL R13, R3, 0x63400000, !P1 ;  /* 0x63400000030d7807 */ /* 0x000fe40004800000 */
[----:B------:R-:W-:-:S02]  /*1820*/  FSETP.GEU.AND P1, PT, |R11|, 1.469367938527859385e-39, PT ;  /* 0x001000000b00780b */ /* 0x000fc40003f2e200 */
[----:B------:R-:W-:-:S03]  /*1830*/  LOP3.LUT R13, R13, 0x800fffff, R11, 0xf8, !PT ;  /* 0x800fffff0d0d7812 */ /* 0x000fc600078ef80b */
[----:B------:R-:W-:-:S08]  /*1840*/  DFMA R14, R16, R14, R16 ;  /* 0x0000000e100e722b */ /* 0x000fd00000000010 */
[----:B------:R-:W-:Y:S05]  /*1850*/  @P1 BRA `(.L_x_9) ;  /* 0x0000000000201947 */ /* 0x000fea0003800000 */
[----:B------:R-:W-:Y:S02]  /*1860*/  LOP3.LUT R17, R9, 0x7ff00000, RZ, 0xc0, !PT ;  /* 0x7ff0000009117812 */ /* 0x000fe400078ec0ff */
[----:B------:R-:W-:Y:S02]  /*1870*/  MOV R16, RZ ;  /* 0x000000ff00107202 */ /* 0x000fe40000000f00 */
[----:B------:R-:W-:-:S04]  /*1880*/  ISETP.GE.U32.AND P1, PT, R2, R17, PT ;  /* 0x000000110200720c */ /* 0x000fc80003f26070 */
[----:B------:R-:W-:-:S04]  /*1890*/  SEL R17, R3, 0x63400000, !P1 ;  /* 0x6340000003117807 */ /* 0x000fc80004800000 */
[----:B------:R-:W-:-:S04]  /*18a0*/  LOP3.LUT R17, R17, 0x80000000, R11, 0xf8, !PT ;  /* 0x8000000011117812 */ /* 0x000fc800078ef80b */
[----:B------:R-:W-:-:S06]  /*18b0*/  LOP3.LUT R17, R17, 0x100000, RZ, 0xfc, !PT ;  /* 0x0010000011117812 */ /* 0x000fcc00078efcff */
[----:B------:R-:W-:-:S10]  /*18c0*/  DFMA R12, R12, 2, -R16 ;  /* 0x400000000c0c782b */ /* 0x000fd40000000810 */
[----:B------:R-:W-:-:S07]  /*18d0*/  LOP3.LUT R4, R13, 0x7ff00000, RZ, 0xc0, !PT ;  /* 0x7ff000000d047812 */ /* 0x000fce00078ec0ff */
.L_x_9:
[----:B------:R-:W-:Y:S01]  /*18e0*/  VIADD R24, R4, 0xffffffff ;  /* 0xffffffff04187836 */ /* 0x000fe20000000000 */
[----:B------:R-:W-:Y:S01]  /*18f0*/  @!P0 LOP3.LUT R5, R7, 0x7ff00000, RZ, 0xc0, !PT ;  /* 0x7ff0000007058812 */ /* 0x000fe200078ec0ff */
[----:B------:R-:W-:-:S03]  /*1900*/  DMUL R16, R14, R12 ;  /* 0x0000000c0e107228 */ /* 0x000fc60000000000 */
[----:B------:R-:W-:Y:S01]  /*1910*/  ISETP.GT.U32.AND P0, PT, R24, 0x7feffffe, PT ;  /* 0x7feffffe1800780c */ /* 0x000fe20003f04070 */
[----:B------:R-:W-:-:S04]  /*1920*/  VIADD R24, R5, 0xffffffff ;  /* 0xffffffff05187836 */ /* 0x000fc80000000000 */
[----:B------:R-:W-:Y:S01]  /*1930*/  DFMA R18, R16, -R6, R12 ;  /* 0x800000061012722b */ /* 0x000fe2000000000c */
[----:B------:R-:W-:-:S07]  /*1940*/  ISETP.GT.U32.OR P0, PT, R24, 0x7feffffe, P0 ;  /* 0x7feffffe1800780c */ /* 0x000fce0000704470 */
[----:B------:R-:W-:-:S06]  /*1950*/  DFMA R18, R14, R18, R16 ;  /* 0x000000120e12722b */ /* 0x000fcc0000000010 */
[----:B------:R-:W-:Y:S05]  /*1960*/  @P0 BRA `(.L_x_10) ;  /* 0x00000000006c0947 */ /* 0x000fea0003800000 */
[----:B------:R-:W-:Y:S01]  /*1970*/  LOP3.LUT R5, R9, 0x7ff00000, RZ, 0xc0, !PT ;  /* 0x7ff0000009057812 */ /* 0x000fe200078ec0ff */
[----:B------:R-:W-:-:S03]  /*1980*/  IMAD.MOV.U32 R10, RZ, RZ, RZ ;  /* 0x000000ffff0a7224 */ /* 0x000fc600078e00ff */
[CC--:B------:R-:W-:Y:S02]  /*1990*/  VIADDMNMX R4, R2.reuse, -R5.reuse, 0xb9600000, !PT ;  /* 0xb960000002047446 */ /* 0x0c0fe40007800905 */
[----:B------:R-:W-:Y:S02]  /*19a0*/  ISETP.GE.U32.AND P0, PT, R2, R5, PT ;  /* 0x000000050200720c */ /* 0x000fe40003f06070 */
[----:B------:R-:W-:Y:S02]  /*19b0*/  VIMNMX R4, PT, PT, R4, 0x46a00000, PT ;  /* 0x46a0000004047848 */ /* 0x000fe40003fe0100 */
[----:B------:R-:W-:-:S04]  /*19c0*/  SEL R3, R3, 0x63400000, !P0 ;  /* 0x6340000003037807 */ /* 0x000fc80004000000 */
[----:B------:R-:W-:-:S05]  /*19d0*/  IADD3 R4, PT, PT, -R3, R4, RZ ;  /* 0x0000000403047210 */ /* 0x000fca0007ffe1ff */
[----:B------:R-:W-:-:S06]  /*19e0*/  VIADD R11, R4, 0x7fe00000 ;  /* 0x7fe00000040b7836 */ /* 0x000fcc0000000000 */
[----:B------:R-:W-:-:S10]  /*19f0*/  DMUL R2, R18, R10 ;  /* 0x0000000a12027228 */ /* 0x000fd40000000000 */
[----:B------:R-:W-:-:S13]  /*1a00*/  FSETP.GTU.AND P0, PT, |R3|, 1.469367938527859385e-39, PT ;  /* 0x001000000300780b */ /* 0x000fda0003f0c200 */
[----:B------:R-:W-:Y:S05]  /*1a10*/  @P0 BRA `(.L_x_11) ;  /* 0x0000000000940947 */ /* 0x000fea0003800000 */
[----:B------:R-:W-:Y:S01]  /*1a20*/  DFMA R6, R18, -R6, R12 ;  /* 0x800000061206722b */ /* 0x000fe2000000000c */
[----:B------:R-:W-:-:S09]  /*1a30*/  MOV R10, RZ ;  /* 0x000000ff000a7202 */ /* 0x000fd20000000f00 */
[C---:B------:R-:W-:Y:S02]  /*1a40*/  FSETP.NEU.AND P0, PT, R7.reuse, RZ, PT ;  /* 0x000000ff0700720b */ /* 0x040fe40003f0d000 */
[----:B------:R-:W-:-:S04]  /*1a50*/  LOP3.LUT R9, R7, 0x80000000, R9, 0x48, !PT ;  /* 0x8000000007097812 */ /* 0x000fc800078e4809 */
[----:B------:R-:W-:-:S07]  /*1a60*/  LOP3.LUT R11, R9, R11, RZ, 0xfc, !PT ;  /* 0x0000000b090b7212 */ /* 0x000fce00078efcff */
[----:B------:R-:W-:Y:S05]  /*1a70*/  @!P0 BRA `(.L_x_11) ;  /* 0x00000000007c8947 */ /* 0x000fea0003800000 */
[----:B------:R-:W-:Y:S01]  /*1a80*/  IMAD.MOV R7, RZ, RZ, -R4 ;  /* 0x000000ffff077224 */ /* 0x000fe200078e0a04 */
[----:B------:R-:W-:Y:S01]  /*1a90*/  DMUL.RP R10, R18, R10 ;  /* 0x0000000a120a7228 */ /* 0x000fe20000008000 */
[----:B------:R-:W-:Y:S01]  /*1aa0*/  IMAD.MOV.U32 R6, RZ, RZ, RZ ;  /* 0x000000ffff067224 */ /* 0x000fe200078e00ff */
[----:B------:R-:W-:-:S05]  /*1ab0*/  IADD3 R5, PT, PT, -R4, -0x43300000, RZ ;  /* 0xbcd0000004057810 */ /* 0x000fca0007ffe1ff */
[----:B------:R-:W-:-:S03]  /*1ac0*/  DFMA R6, R2, -R6, R18 ;  /* 0x800000060206722b */ /* 0x000fc60000000012 */
[----:B------:R-:W-:-:S07]  /*1ad0*/  LOP3.LUT R9, R11, R9, RZ, 0x3c, !PT ;  /* 0x000000090b097212 */ /* 0x000fce00078e3cff */
[----:B------:R-:W-:-:S04]  /*1ae0*/  FSETP.NEU.AND P0, PT, |R7|, R5, PT ;  /* 0x000000050700720b */ /* 0x000fc80003f0d200 */
[----:B------:R-:W-:Y:S02]  /*1af0*/  FSEL R2, R10, R2, !P0 ;  /* 0x000000020a027208 */ /* 0x000fe40004000000 */
[----:B------:R-:W-:Y:S01]  /*1b00*/  FSEL R3, R9, R3, !P0 ;  /* 0x0000000309037208 */ /* 0x000fe20004000000 */
[----:B------:R-:W-:Y:S06]  /*1b10*/  BRA `(.L_x_11) ;  /* 0x0000000000547947 */ /* 0x000fec0003800000 */
.L_x_10:
[----:B------:R-:W-:-:S14]  /*1b20*/  DSETP.NAN.AND P0, PT, R10, R10, PT ;  /* 0x0000000a0a00722a */ /* 0x000fdc0003f08000 */
[----:B------:R-:W-:Y:S05]  /*1b30*/  @P0 BRA `(.L_x_12) ;  /* 0x0000000000440947 */ /* 0x000fea0003800000 */
[----:B------:R-:W-:-:S14]  /*1b40*/  DSETP.NAN.AND P0, PT, R8, R8, PT ;  /* 0x000000080800722a */ /* 0x000fdc0003f08000 */
[----:B------:R-:W-:Y:S05]  /*1b50*/  @P0 BRA `(.L_x_13) ;  /* 0x0000000000300947 */ /* 0x000fea0003800000 */
[----:B------:R-:W-:Y:S01]  /*1b60*/  ISETP.NE.AND P0, PT, R4, R5, PT ;  /* 0x000000050400720c */ /* 0x000fe20003f05270 */
[----:B------:R-:W-:Y:S01]  /*1b70*/  IMAD.MOV.U32 R3, RZ, RZ, -0x80000 ;  /* 0xfff80000ff037424 */ /* 0x000fe200078e00ff */
[----:B------:R-:W-:-:S11]  /*1b80*/  MOV R2, 0x0 ;  /* 0x0000000000027802 */ /* 0x000fd60000000f00 */
[----:B------:R-:W-:Y:S05]  /*1b90*/  @!P0 BRA `(.L_x_11) ;  /* 0x0000000000348947 */ /* 0x000fea0003800000 */
[----:B------:R-:W-:Y:S02]  /*1ba0*/  ISETP.NE.AND P0, PT, R4, 0x7ff00000, PT ;  /* 0x7ff000000400780c */ /* 0x000fe40003f05270 */
[----:B------:R-:W-:Y:S02]  /*1bb0*/  LOP3.LUT R3, R11, 0x80000000, R9, 0x48, !PT ;  /* 0x800000000b037812 */ /* 0x000fe400078e4809 */
[----:B------:R-:W-:-:S13]  /*1bc0*/  ISETP.EQ.OR P0, PT, R5, RZ, !P0 ;  /* 0x000000ff0500720c */ /* 0x000fda0004702670 */
[----:B------:R-:W-:Y:S02]  /*1bd0*/  @P0 LOP3.LUT R4, R3, 0x7ff00000, RZ, 0xfc, !PT ;  /* 0x7ff0000003040812 */ /* 0x000fe400078efcff */
[----:B------:R-:W-:Y:S01]  /*1be0*/  @!P0 MOV R2, RZ ;  /* 0x000000ff00028202 */ /* 0x000fe20000000f00 */
[----:B------:R-:W-:Y:S01]  /*1bf0*/  @P0 IMAD.MOV.U32 R2, RZ, RZ, RZ ;  /* 0x000000ffff020224 */ /* 0x000fe200078e00ff */
[----:B------:R-:W-:Y:S01]  /*1c00*/  @P0 MOV R3, R4 ;  /* 0x0000000400030202 */ /* 0x000fe20000000f00 */
[----:B------:R-:W-:Y:S06]  /*1c10*/  BRA `(.L_x_11) ;  /* 0x0000000000147947 */ /* 0x000fec0003800000 */
.L_x_13:
[----:B------:R-:W-:Y:S01]  /*1c20*/  LOP3.LUT R3, R9, 0x80000, RZ, 0xfc, !PT ;  /* 0x0008000009037812 */ /* 0x000fe200078efcff */
[----:B------:R-:W-:Y:S01]  /*1c30*/  IMAD.MOV.U32 R2, RZ, RZ, R8 ;  /* 0x000000ffff027224 */ /* 0x000fe200078e0008 */
[----:B------:R-:W-:Y:S06]  /*1c40*/  BRA `(.L_x_11) ;  /* 0x0000000000087947 */ /* 0x000fec0003800000 */
.L_x_12:
[----:B------:R-:W-:Y:S02]  /*1c50*/  LOP3.LUT R3, R11, 0x80000, RZ, 0xfc, !PT ;  /* 0x000800000b037812 */ /* 0x000fe400078efcff */
[----:B------:R-:W-:-:S07]  /*1c60*/  MOV R2, R10 ;  /* 0x0000000a00027202 */ /* 0x000fce0000000f00 */
.L_x_11:
[----:B------:R-:W-:Y:S01]  /*1c70*/  IMAD.MOV.U32 R4, RZ, RZ, R2 ;  /* 0x000000ffff047224 */ /* 0x000fe200078e0002 */
[----:B------:R-:W-:Y:S01]  /*1c80*/  MOV R5, R3 ;  /* 0x0000000300057202 */ /* 0x000fe20000000f00 */
[----:B------:R-:W-:Y:S01]  /*1c90*/  IMAD.MOV.U32 R2, RZ, RZ, R0 ;  /* 0x000000ffff027224 */ /* 0x000fe200078e0000 */
[----:B------:R-:W-:-:S04]  /*1ca0*/  MOV R3, 0x0 ;  /* 0x0000000000037802 */ /* 0x000fc80000000f00 */
[----:B------:R-:W-:Y:S05]  /*1cb0*/  RET.REL.NODEC R2 `(_Z10initMatrixPdS_i) ;  /* 0xffffffe002d07950 */ /* 0x000fea0003c3ffff */
.L_x_14:
        /* <DEDUP_REMOVED lines=12> */
.L_x_20:


//--------------------- .text._Z9iterationPdS_iiii --------------------------
	.section	.text._Z9iterationPdS_iiii,"ax",@progbits
	.align	128
        .global         _Z9iterationPdS_iiii
        .type           _Z9iterationPdS_iiii,@function
        .size           _Z9iterationPdS_iiii,(.L_x_23 - _Z9iterationPdS_iiii)
        .other          _Z9iterationPdS_iiii,@"STO_CUDA_ENTRY STV_DEFAULT"
_Z9iterationPdS_iiii:
.text._Z9iterationPdS_iiii:
[----:B------:R-:W-:Y:S01]  /*0000*/  LDC R1, c[0x0][0x37c] ;  /* 0x0000df00ff017b82 */ /* 0x000fe20000000800 */
[----:B------:R-:W0:Y:S07]  /*0010*/  S2R R0, SR_TID.X ;  /* 0x0000000000007919 */ /* 0x000e2e0000002100 */
[----:B------:R-:W0:Y:S01]  /*0020*/  S2UR UR4, SR_CTAID.X ;  /* 0x00000000000479c3 */ /* 0x000e220000002500 */
[----:B------:R-:W-:Y:S01]  /*0030*/  BSSY.RECONVERGENT B0, `(.L_x_15) ;  /* 0x0000029000007945 */ /* 0x000fe20003800200 */
[----:B------:R-:W1:Y:S06]  /*0040*/  S2R R7, SR_TID.Y ;  /* 0x0000000000077919 */ /* 0x000e6c0000002200 */
[----:B------:R-:W0:Y:S08]  /*0050*/  LDC R9, c[0x0][0x360] ;  /* 0x0000d800ff097b82 */ /* 0x000e300000000800 */
[----:B------:R-:W1:Y:S08]  /*0060*/  S2UR UR5, SR_CTAID.Y ;  /* 0x00000000000579c3 */ /* 0x000e700000002600 */
[----:B------:R-:W1:Y:S08]  /*0070*/  LDC R6, c[0x0][0x364] ;  /* 0x0000d900ff067b82 */ /* 0x000e700000000800 */
[----:B------:R-:W2:Y:S01]  /*0080*/  LDC.64 R2, c[0x0][0x398] ;  /* 0x0000e600ff027b82 */ /* 0x000ea20000000a00 */
[----:B0-----:R-:W-:-:S07]  /*0090*/  IMAD R9, R9, UR4, R0 ;  /* 0x0000000409097c24 */ /* 0x001fce000f8e0200 */
[----:B------:R-:W0:Y:S01]  /*00a0*/  LDC.64 R12, c[0x0][0x390] ;  /* 0x0000e400ff0c7b82 */ /* 0x000e220000000a00 */
[----:B-1----:R-:W-:-:S07]  /*00b0*/  IMAD R0, R6, UR5, R7 ;  /* 0x0000000506007c24 */ /* 0x002fce000f8e0207 */
[----:B------:R-:W1:Y:S01]  /*00c0*/  LDC.64 R4, c[0x0][0x380] ;  /* 0x0000e000ff047b82 */ /* 0x000e620000000a00 */
[----:B------:R-:W3:Y:S01]  /*00d0*/  LDCU.64 UR4, c[0x0][0x358] ;  /* 0x00006b00ff0477ac */ /* 0x000ee20008000a00 */
[----:B--2---:R-:W-:Y:S01]  /*00e0*/  IMAD R11, R9, R2, R0 ;  /* 0x00000002090b7224 */ /* 0x004fe200078e0200 */
[----:B------:R-:W-:Y:S01]  /*00f0*/  IADD3 R3, PT, PT, R3, -0x1, RZ ;  /* 0xffffffff03037810 */ /* 0x000fe20007ffe0ff */
[----:B------:R-:W-:-:S03]  /*0100*/  VIADD R8, R2, 0xffffffff ;  /* 0xffffffff02087836 */ /* 0x000fc60000000000 */
[----:B0-----:R-:W-:-:S04]  /*0110*/  ISETP.GE.AND P0, PT, R11, R13, PT ;  /* 0x0000000d0b00720c */ /* 0x001fc80003f06270 */
[C---:B------:R-:W-:Y:S01]  /*0120*/  ISETP.GE.AND P0, PT, R11.reuse, R12, !P0 ;  /* 0x0000000c0b00720c */ /* 0x040fe20004706270 */
[----:B-1----:R-:W-:-:S12]  /*0130*/  IMAD.WIDE R6, R11, 0x8, R4 ;  /* 0x000000080b067825 */ /* 0x002fd800078e0204 */
[----:B---3--:R-:W-:Y:S05]  /*0140*/  @!P0 BRA `(.L_x_16) ;  /* 0x00000000005c8947 */ /* 0x008fea0003800000 */
[----:B------:R-:W-:-:S04]  /*0150*/  ISETP.GE.AND P1, PT, R0, R3, PT ;  /* 0x000000030000720c */ /* 0x000fc80003f26270 */
[----:B------:R-:W-:-:S04]  /*0160*/  ISETP.GE.OR P1, PT, R9, R8, P1 ;  /* 0x000000080900720c */ /* 0x000fc80000f26670 */
[----:B------:R-:W-:-:S04]  /*0170*/  ISETP.LT.OR P1, PT, R9, 0x1, P1 ;  /* 0x000000010900780c */ /* 0x000fc80000f21670 */
[----:B------:R-:W-:-:S13]  /*0180*/  ISETP.EQ.OR P1, PT, R0, RZ, P1 ;  /* 0x000000ff0000720c */ /* 0x000fda0000f22670 */
[----:B------:R-:W-:Y:S05]  /*0190*/  @P1 BRA `(.L_x_16) ;  /* 0x0000000000481947 */ /* 0x000fea0003800000 */
[----:B------:R-:W0:Y:S01]  /*01a0*/  LDC.64 R12, c[0x0][0x388] ;  /* 0x0000e200ff0c7b82 */ /* 0x000e220000000a00 */
[----:B------:R-:W-:Y:S01]  /*01b0*/  IADD3 R17, PT, PT, -R2, RZ, RZ ;  /* 0x000000ff02117210 */ /* 0x000fe20007ffe1ff */
[-C--:B------:R-:W-:Y:S01]  /*01c0*/  IMAD R10, R9, R2.reuse, R2 ;  /* 0x00000002090a7224 */ /* 0x080fe200078e0202 */
[----:B------:R-:W-:-:S03]  /*01d0*/  IADD3 R15, PT, PT, R11, R2, RZ ;  /* 0x000000020b0f7210 */ /* 0x000fc60007ffe0ff */
[----:B------:R-:W-:-:S04]  /*01e0*/  IMAD R17, R17, 0x2, R10 ;  /* 0x0000000211117824 */ /* 0x000fc800078e020a */
[----:B------:R-:W-:Y:S02]  /*01f0*/  IMAD.IADD R17, R0, 0x1, R17 ;  /* 0x0000000100117824 */ /* 0x000fe400078e0211 */
[----:B0-----:R-:W-:-:S04]  /*0200*/  IMAD.WIDE R14, R15, 0x8, R12 ;  /* 0x000000080f0e7825 */ /* 0x001fc800078e020c */
[----:B------:R-:W-:Y:S02]  /*0210*/  IMAD.WIDE R12, R17, 0x8, R12 ;  /* 0x00000008110c7825 */ /* 0x000fe400078e020c */
[----:B------:R-:W2:Y:S04]  /*0220*/  LDG.E.64 R14, desc[UR4][R14.64] ;  /* 0x000000040e0e7981 */ /* 0x000ea8000c1e1b00 */
[----:B------:R-:W2:Y:S01]  /*0230*/  LDG.E.64 R16, desc[UR4][R12.64] ;  /* 0x000000040c107981 */ /* 0x000ea2000c1e1b00 */
[----:B------:R-:W-:-:S05]  /*0240*/  IMAD.WIDE R18, R2, 0x8, R12 ;  /* 0x0000000802127825 */ /* 0x000fca00078e020c */
[----:B------:R-:W3:Y:S04]  /*0250*/  LDG.E.64 R20, desc[UR4][R18.64+0x8] ;  /* 0x0000080412147981 */ /* 0x000ee8000c1e1b00 */
[----:B------:R-:W4:Y:S01]  /*0260*/  LDG.E.64 R22, desc[UR4][R18.64+-0x8] ;  /* 0xfffff80412167981 */ /* 0x000f22000c1e1b00 */
[----:B--2---:R-:W-:-:S08]  /*0270*/  DADD R16, R14, R16 ;  /* 0x000000000e107229 */ /* 0x004fd00000000010 */
[----:B---3--:R-:W-:-:S08]  /*0280*/  DADD R16, R16, R20 ;  /* 0x0000000010107229 */ /* 0x008fd00000000014 */
[----:B----4-:R-:W-:-:S08]  /*0290*/  DADD R16, R16, R22 ;  /* 0x0000000010107229 */ /* 0x010fd00000000016 */
[----:B------:R-:W-:-:S07]  /*02a0*/  DMUL R16, R16, 0.25 ;  /* 0x3fd0000010107828 */ /* 0x000fce0000000000 */
[----:B------:R0:W-:Y:S04]  /*02b0*/  STG.E.64 desc[UR4][R6.64], R16 ;  /* 0x0000001006007986 */ /* 0x0001e8000c101b04 */
.L_x_16:
[----:B------:R-:W-:Y:S05]  /*02c0*/  BSYNC.RECONVERGENT B0 ;  /* 0x0000000000007941 */ /* 0x000fea0003800200 */
.L_x_15:
[----:B------:R-:W-:Y:S06]  /*02d0*/  BAR.SYNC.DEFER_BLOCKING 0x0 ;  /* 0x0000000000007b1d */ /* 0x000fec0000010000 */
[----:B------:R-:W-:Y:S04]  /*02e0*/  BSSY.RECONVERGENT B0, `(.L_x_17) ;  /* 0x0000019000007945 */ /* 0x000fe80003800200 */
[----:B------:R-:W-:Y:S05]  /*02f0*/  @!P0 BRA `(.L_x_18) ;  /* 0x00000000005c8947 */ /* 0x000fea0003800000 */
[----:B------:R-:W-:-:S04]  /*0300*/  ISETP.GE.AND P0, PT, R0, R3, PT ;  /* 0x000000030000720c */ /* 0x000fc80003f06270 */
[----:B------:R-:W-:-:S04]  /*0310*/  ISETP.GE.OR P0, PT, R9, R8, P0 ;  /* 0x000000080900720c */ /* 0x000fc80000706670 */
[----:B------:R-:W-:-:S04]  /*0320*/  ISETP.LT.OR P0, PT, R9, 0x1, P0 ;  /* 0x000000010900780c */ /* 0x000fc80000701670 */
[----:B------:R-:W-:-:S13]  /*0330*/  ISETP.EQ.OR P0, PT, R0, RZ, P0 ;  /* 0x000000ff0000720c */ /* 0x000fda0000702670 */
[----:B------:R-:W-:Y:S05]  /*0340*/  @P0 BRA `(.L_x_18) ;  /* 0x0000000000480947 */ /* 0x000fea0003800000 */
[----:B------:R-:W-:Y:S01]  /*0350*/  IADD3 R8, PT, PT, -R2, RZ, RZ ;  /* 0x000000ff02087210 */ /* 0x000fe20007ffe1ff */
[-C--:B------:R-:W-:Y:S01]  /*0360*/  IMAD R9, R9, R2.reuse, R2 ;  /* 0x0000000209097224 */ /* 0x080fe200078e0202 */
[----:B------:R-:W-:Y:S01]  /*0370*/  IADD3 R3, PT, PT, R11, R2, RZ ;  /* 0x000000020b037210 */ /* 0x000fe20007ffe0ff */
[----:B------:R-:W2:Y:S01]  /*0380*/  LDG.E.64 R12, desc[UR4][R6.64+0x8] ;  /* 0x00000804060c7981 */ /* 0x000ea2000c1e1b00 */
[----:B0-----:R-:W0:Y:S01]  /*0390*/  LDC.64 R16, c[0x0][0x388] ;  /* 0x0000e200ff107b82 */ /* 0x001e220000000a00 */
[----:B------:R-:W-:Y:S02]  /*03a0*/  IMAD R9, R8, 0x2, R9 ;  /* 0x0000000208097824 */ /* 0x000fe400078e0209 */
[----:B------:R-:W-:Y:S01]  /*03b0*/  IMAD.WIDE R2, R3, 0x8, R4 ;  /* 0x0000000803027825 */ /* 0x000fe200078e0204 */
[----:B------:R-:W3:Y:S02]  /*03c0*/  LDG.E.64 R14, desc[UR4][R6.64+-0x8] ;  /* 0xfffff804060e7981 */ /* 0x000ee4000c1e1b00 */
[----:B------:R-:W-:-:S03]  /*03d0*/  IADD3 R9, PT, PT, R0, R9, RZ ;  /* 0x0000000900097210 */ /* 0x000fc60007ffe0ff */
[----:B------:R-:W4:Y:S02]  /*03e0*/  LDG.E.64 R2, desc[UR4][R2.64] ;  /* 0x0000000402027981 */ /* 0x000f24000c1e1b00 */
[----:B------:R-:W-:-:S06]  /*03f0*/  IMAD.WIDE R4, R9, 0x8, R4 ;  /* 0x0000000809047825 */ /* 0x000fcc00078e0204 */
[----:B------:R-:W4:Y:S01]  /*0400*/  LDG.E.64 R4, desc[UR4][R4.64] ;  /* 0x0000000404047981 */ /* 0x000f22000c1e1b00 */
[----:B0-----:R-:W-:Y:S01]  /*0410*/  IMAD.WIDE R10, R11, 0x8, R16 ;  /* 0x000000080b0a7825 */ /* 0x001fe200078e0210 */
[----:B----4-:R-:W-:-:S08]  /*0420*/  DADD R8, R2, R4 ;  /* 0x0000000002087229 */ /* 0x010fd00000000004 */
[----:B--2---:R-:W-:-:S08]  /*0430*/  DADD R8, R8, R12 ;  /* 0x0000000008087229 */ /* 0x004fd0000000000c */
[----:B---3--:R-:W-:-:S08]  /*0440*/  DADD R8, R8, R14 ;  /* 0x0000000008087229 */ /* 0x008fd0000000000e */
[----:B------:R-:W-:-:S07]  /*0450*/  DMUL R8, R8, 0.25 ;  /* 0x3fd0000008087828 */ /* 0x000fce0000000000 */
[----:B------:R1:W-:Y:S04]  /*0460*/  STG.E.64 desc[UR4][R10.64], R8 ;  /* 0x000000080a007986 */ /* 0x0003e8000c101b04 */
.L_x_18:
[----:B------:R-:W-:Y:S05]  /*0470*/  BSYNC.RECONVERGENT B0 ;  /* 0x0000000000007941 */ /* 0x000fea0003800200 */
.L_x_17:
[----:B------:R-:W-:Y:S06]  /*0480*/  BAR.SYNC.DEFER_BLOCKING 0x0 ;  /* 0x0000000000007b1d */ /* 0x000fec0000010000 */
[----:B------:R-:W-:Y:S05]  /*0490*/  EXIT ;  /* 0x000000000000794d */ /* 0x000fea0003800000 */
.L_x_19:
        /* <DEDUP_REMOVED lines=14> */
.L_x_23:


//--------------------- .nv.shared.reserved.0     --------------------------
	.section	.nv.shared.reserved.0,"aw",@nobits
	.weak		__nv_reservedSMEM_offset_0_alias
	.size		__nv_reservedSMEM_offset_0_alias, 0, 64
	.other		__nv_reservedSMEM_offset_0_alias,@"STO_CUDA_RESERVED_SHARED STV_DEFAULT"
__nv_reservedSMEM_offset_0_alias:
	.zero		0
	.zero		64


//--------------------- .nv.global                --------------------------
	.section	.nv.global,"aw",@nobits
.nv.global:
	.type		_ZN34_INTERNAL_c25db1a4_4_k_cu_9d739ca06thrust24THRUST_300001_SM_1000_NS12placeholders2_5E,@object
	.size		_ZN34_INTERNAL_c25db1a4_4_k_cu_9d739ca06thrust24THRUST_300001_SM_1000_NS12placeholders2_5E,(_ZN34_INTERNAL_c25db1a4_4_k_cu_9d739ca04cuda3std3__45__cpo6cbeginE - _ZN34_INTERNAL_c25db1a4_4_k_cu_9d739ca06thrust24THRUST_300001_SM_1000_NS12placeholders2_5E)
_ZN34_INTERNAL_c25db1a4_4_k_cu_9d739ca06thrust24THRUST_300001_SM_1000_NS12placeholders2_5E:
	.zero		1
	.type		_ZN34_INTERNAL_c25db1a4_4_k_cu_9d739ca04cuda3std3__45__cpo6cbeginE,@object
	.size		_ZN34_INTERNAL_c25db1a4_4_k_cu_9d739ca04cuda3std3__45__cpo6cbeginE,(_ZN34_INTERNAL_c25db1a4_4_k_cu_9d739ca04cuda3std6ranges3__45__cpo6cbeginE - _ZN34_INTERNAL_c25db1a4_4_k_cu_9d739ca04cuda3std3__45__cpo6cbeginE)
_ZN34_INTERNAL_c25db1a4_4_k_cu_9d739ca04cuda3std3__45__cpo6cbeginE:
	.zero		1
	.type		_ZN34_INTERNAL_c25db1a4_4_k_cu_9d739ca04cuda3std6ranges3__45__cpo6cbeginE,@object
	.size		_ZN34_INTERNAL_c25db1a4_4_k_cu_9d739ca04cuda3std6ranges3__45__cpo6cbeginE,(_ZN34_INTERNAL_c25db1a4_4_k_cu_9d739ca04cuda3std3__48in_placeE - _ZN34_INTERNAL_c25db1a4_4_k_cu_9d739ca04cuda3std6ranges3__45__cpo6cbeginE)
_ZN34_INTERNAL_c25db1a4_4_k_cu_9d739ca04cuda3std6ranges3__45__cpo6cbeginE:
	.zero		1
	.type		_ZN34_INTERNAL_c25db1a4_4_k_cu_9d739ca04cuda3std3__48in_placeE,@object
	.size		_ZN34_INTERNAL_c25db1a4_4_k_cu_9d739ca04cuda3std3__48in_placeE,(_ZN34_INTERNAL_c25db1a4_4_k_cu_9d739ca04cuda3std6ranges3__45__cpo4sizeE - _ZN34_INTERNAL_c25db1a4_4_k_cu_9d739ca04cuda3std3__48in_placeE)
_ZN34_INTERNAL_c25db1a4_4_k_cu_9d739ca04cuda3std3__48in_placeE:
	.zero		1
	.type		_ZN34_INTERNAL_c25db1a4_4_k_cu_9d739ca04cuda3std6ranges3__45__cpo4sizeE,@object
	.size		_ZN34_INTERNAL_c25db1a4_4_k_cu_9d739ca04cuda3std6ranges3__45__cpo4sizeE,(_ZN34_INTERNAL_c25db1a4_4_k_cu_9d739ca06thrust24THRUST_300001_SM_1000_NS12placeholders2_9E - _ZN34_INTERNAL_c25db1a4_4_k_cu_9d739ca04cuda3std6ranges3__45__cpo4sizeE)
_ZN34_INTERNAL_c25db1a4_4_k_cu_9d739ca04cuda3std6ranges3__45__cpo4sizeE:
	.zero		1
	.type		_ZN34_INTERNAL_c25db1a4_4_k_cu_9d739ca06thrust24THRUST_300001_SM_1000_NS12placeholders2_9E,@object
	.size		_ZN34_INTERNAL_c25db1a4_4_k_cu_9d739ca06thrust24THRUST_300001_SM_1000_NS12placeholders2_9E,(_ZN34_INTERNAL_c25db1a4_4_k_cu_9d739ca04cuda3std3__45__cpo7crbeginE - _ZN34_INTERNAL_c25db1a4_4_k_cu_9d739ca06thrust24THRUST_300001_SM_1000_NS12placeholders2_9E)
_ZN34_INTERNAL_c25db1a4_4_k_cu_9d739ca06thrust24THRUST_300001_SM_1000_NS12placeholders2_9E:
	.zero		1
	.type		_ZN34_INTERNAL_c25db1a4_4_k_cu_9d739ca04cuda3std3__45__cpo7crbeginE,@object
	.size		_ZN34_INTERNAL_c25db1a4_4_k_cu_9d739ca04cuda3std3__45__cpo7crbeginE,(_ZN34_INTERNAL_c25db1a4_4_k_cu_9d739ca04cuda3std6ranges3__45__cpo4nextE - _ZN34_INTERNAL_c25db1a4_4_k_cu_9d739ca04cuda3std3__45__cpo7crbeginE)
_ZN34_INTERNAL_c25db1a4_4_k_cu_9d739ca04cuda3std3__45__cpo7crbeginE:
	.zero		1
	.type		_ZN34_INTERNAL_c25db1a4_4_k_cu_9d739ca04cuda3std6ranges3__45__cpo4nextE,@object
	.size		_ZN34_INTERNAL_c25db1a4_4_k_cu_9d739ca04cuda3std6ranges3__45__cpo4nextE,(_ZN34_INTERNAL_c25db1a4_4_k_cu_9d739ca04cuda3std6ranges3__45__cpo4swapE - _ZN34_INTERNAL_c25db1a4_4_k_cu_9d739ca04cuda3std6ranges3__45__cpo4nextE)
_ZN34_INTERNAL_c25db1a4_4_k_cu_9d739ca04cuda3std6ranges3__45__cpo4nextE:
	.zero		1
	.type		_ZN34_INTERNAL_c25db1a4_4_k_cu_9d739ca04cuda3std6ranges3__45__cpo4swapE,@object
	.size		_ZN34_INTERNAL_c25db1a4_4_k_cu_9d739ca04cuda3std6ranges3__45__cpo4swapE,(_ZN34_INTERNAL_c25db1a4_4_k_cu_9d739ca06thrust24THRUST_300001_SM_1000_NS12placeholders2_1E - _ZN34_INTERNAL_c25db1a4_4_k_cu_9d739ca04cuda3std6ranges3__45__cpo4swapE)
_ZN34_INTERNAL_c25db1a4_4_k_cu_9d739ca04cuda3std6ranges3__45__cpo4swapE:
	.zero		1
	.type		_ZN34_INTERNAL_c25db1a4_4_k_cu_9d739ca06thrust24THRUST_300001_SM_1000_NS12placeholders2_1E,@object
	.size		_ZN34_INTERNAL_c25db1a4_4_k_cu_9d739ca06thrust24THRUST_300001_SM_1000_NS12placeholders2_1E,(_ZN34_INTERNAL_c25db1a4_4_k_cu_9d739ca06thrust24THRUST_300001_SM_1000_NS12placeholders2_3E - _ZN34_INTERNAL_c25db1a4_4_k_cu_9d739ca06thrust24THRUST_300001_SM_1000_NS12placeholders2_1E)
_ZN34_INTERNAL_c25db1a4_4_k_cu_9d739ca06thrust24THRUST_300001_SM_1000_NS12placeholders2_1E:
	.zero		1
	.type		_ZN34_INTERNAL_c25db1a4_4_k_cu_9d739ca06thrust24THRUST_300001_SM_1000_NS12placeholders2_3E,@object
	.size		_ZN34_INTERNAL_c25db1a4_4_k_cu_9d739ca06thrust24THRUST_300001_SM_1000_NS12placeholders2_3E,(_ZN34_INTERNAL_c25db1a4_4_k_cu_9d739ca04cuda3std3__45__cpo5beginE - _ZN34_INTERNAL_c25db1a4_4_k_cu_9d739ca06thrust24THRUST_300001_SM_1000_NS12placeholders2_3E)
_ZN34_INTERNAL_c25db1a4_4_k_cu_9d739ca06thrust24THRUST_300001_SM_1000_NS12placeholders2_3E:
	.zero		1
	.type		_ZN34_INTERNAL_c25db1a4_4_k_cu_9d739ca04cuda3std3__45__cpo5beginE,@object
	.size		_ZN34_INTERNAL_c25db1a4_4_k_cu_9d739ca04cuda3std3__45__cpo5beginE,(_ZN34_INTERNAL_c25db1a4_4_k_cu_9d739ca04cuda3std6ranges3__45__cpo5beginE - _ZN34_INTERNAL_c25db1a4_4_k_cu_9d739ca04cuda3std3__45__cpo5beginE)
_ZN34_INTERNAL_c25db1a4_4_k_cu_9d739ca04cuda3std3__45__cpo5beginE:
	.zero		1
	.type		_ZN34_INTERNAL_c25db1a4_4_k_cu_9d739ca04cuda3std6ranges3__45__cpo5beginE,@object
	.size		_ZN34_INTERNAL_c25db1a4_4_k_cu_9d739ca04cuda3std6ranges3__45__cpo5beginE,(_ZN34_INTERNAL_c25db1a4_4_k_cu_9d739ca04cuda3std3__436_GLOBAL__N__c25db1a4_4_k_cu_9d739ca06ignoreE - _ZN34_INTERNAL_c25db1a4_4_k_cu_9d739ca04cuda3std6ranges3__45__cpo5beginE)
_ZN34_INTERNAL_c25db1a4_4_k_cu_9d739ca04cuda3std6ranges3__45__cpo5beginE:
	.zero		1
	.type		_ZN34_INTERNAL_c25db1a4_4_k_cu_9d739ca04cuda3std3__436_GLOBAL__N__c25db1a4_4_k_cu_9d739ca06ignoreE,@object
	.size		_ZN34_INTERNAL_c25db1a4_4_k_cu_9d739ca04cuda3std3__436_GLOBAL__N__c25db1a4_4_k_cu_9d739ca06ignoreE,(_ZN34_INTERNAL_c25db1a4_4_k_cu_9d739ca04cuda3std6ranges3__45__cpo4dataE - _ZN34_INTERNAL_c25db1a4_4_k_cu_9d739ca04cuda3std3__436_GLOBAL__N__c25db1a4_4_k_cu_9d739ca06ignoreE)
_ZN34_INTERNAL_c25db1a4_4_k_cu_9d739ca04cuda3std3__436_GLOBAL__N__c25db1a4_4_k_cu_9d739ca06ignoreE:
	.zero		1
	.type		_ZN34_INTERNAL_c25db1a4_4_k_cu_9d739ca04cuda3std6ranges3__45__cpo4dataE,@object
	.size		_ZN34_INTERNAL_c25db1a4_4_k_cu_9d739ca04cuda3std6ranges3__45__cpo4dataE,(_ZN34_INTERNAL_c25db1a4_4_k_cu_9d739ca06thrust24THRUST_300001_SM_1000_NS12placeholders2_7E - _ZN34_INTERNAL_c25db1a4_4_k_cu_9d739ca04cuda3std6ranges3__45__cpo4dataE)
_ZN34_INTERNAL_c25db1a4_4_k_cu_9d739ca04cuda3std6ranges3__45__cpo4dataE:
	.zero		1
	.type		_ZN34_INTERNAL_c25db1a4_4_k_cu_9d739ca06thrust24THRUST_300001_SM_1000_NS12placeholders2_7E,@object
	.size		_ZN34_INTERNAL_c25db1a4_4_k_cu_9d739ca06thrust24THRUST_300001_SM_1000_NS12placeholders2_7E,(_ZN34_INTERNAL_c25db1a4_4_k_cu_9d739ca04cuda3std3__45__cpo6rbeginE - _ZN34_INTERNAL_c25db1a4_4_k_cu_9d739ca06thrust24THRUST_300001_SM_1000_NS12placeholders2_7E)
_ZN34_INTERNAL_c25db1a4_4_k_cu_9d739ca06thrust24THRUST_300001_SM_1000_NS12placeholders2_7E:
	.zero		1
	.type		_ZN34_INTERNAL_c25db1a4_4_k_cu_9d739ca04cuda3std3__45__cpo6rbeginE,@object
	.size		_ZN34_INTERNAL_c25db1a4_4_k_cu_9d739ca04cuda3std3__45__cpo6rbeginE,(_ZN34_INTERNAL_c25db1a4_4_k_cu_9d739ca04cuda3std6ranges3__45__cpo7advanceE - _ZN34_INTERNAL_c25db1a4_4_k_cu_9d739ca04cuda3std3__45__cpo6rbeginE)
_ZN34_INTERNAL_c25db1a4_4_k_cu_9d739ca04cuda3std3__45__cpo6rbeginE:
	.zero		1
	.type		_ZN34_INTERNAL_c25db1a4_4_k_cu_9d739ca04cuda3std6ranges3__45__cpo7advanceE,@object
	.size		_ZN34_INTERNAL_c25db1a4_4_k_cu_9d739ca04cuda3std6ranges3__45__cpo7advanceE,(_ZN34_INTERNAL_c25db1a4_4_k_cu_9d739ca04cuda3std3__47nulloptE - _ZN34_INTERNAL_c25db1a4_4_k_cu_9d739ca04cuda3std6ranges3__45__cpo7advanceE)
_ZN34_INTERNAL_c25db1a4_4_k_cu_9d739ca04cuda3std6ranges3__45__cpo7advanceE:
	.zero		1
	.type		_ZN34_INTERNAL_c25db1a4_4_k_cu_9d739ca04cuda3std3__47nulloptE,@object
	.size		_ZN34_INTERNAL_c25db1a4_4_k_cu_9d739ca04cuda3std3__47nulloptE,(_ZN34_INTERNAL_c25db1a4_4_k_cu_9d739ca04cuda3std6ranges3__45__cpo8distanceE - _ZN34_INTERNAL_c25db1a4_4_k_cu_9d739ca04cuda3std3__47nulloptE)
_ZN34_INTERNAL_c25db1a4_4_k_cu_9d739ca04cuda3std3__47nulloptE:
	.zero		1
	.type		_ZN34_INTERNAL_c25db1a4_4_k_cu_9d739ca04cuda3std6ranges3__45__cpo8distanceE,@object
	.size		_ZN34_INTERNAL_c25db1a4_4_k_cu_9d739ca04cuda3std6ranges3__45__cpo8distanceE,(_ZN34_INTERNAL_c25db1a4_4_k_cu_9d739ca06thrust24THRUST_300001_SM_1000_NS12placeholders2_6E - _ZN34_INTERNAL_c25db1a4_4_k_cu_9d739ca04cuda3std6ranges3__45__cpo8distanceE)
_ZN34_INTERNAL_c25db1a4_4_k_cu_9d739ca04cuda3std6ranges3__45__cpo8distanceE:
	.zero		1
	.type		_ZN34_INTERNAL_c25db1a4_4_k_cu_9d739ca06thrust24THRUST_300001_SM_1000_NS12placeholders2_6E,@object
	.size		_ZN34_INTERNAL_c25db1a4_4_k_cu_9d739ca06thrust24THRUST_300001_SM_1000_NS12placeholders2_6E,(_ZN34_INTERNAL_c25db1a4_4_k_cu_9d739ca04cuda3std3__45__cpo4cendE - _ZN34_INTERNAL_c25db1a4_4_k_cu_9d739ca06thrust24THRUST_300001_SM_1000_NS12placeholders2_6E)
_ZN34_INTERNAL_c25db1a4_4_k_cu_9d739ca06thrust24THRUST_300001_SM_1000_NS12placeholders2_6E:
	.zero		1
	.type		_ZN34_INTERNAL_c25db1a4_4_k_cu_9d739ca04cuda3std3__45__cpo4cendE,@object
	.size		_ZN34_INTERNAL_c25db1a4_4_k_cu_9d739ca04cuda3std3__45__cpo4cendE,(_ZN34_INTERNAL_c25db1a4_4_k_cu_9d739ca04cuda3std6ranges3__45__cpo4cendE - _ZN34_INTERNAL_c25db1a4_4_k_cu_9d739ca04cuda3std3__45__cpo4cendE)
_ZN34_INTERNAL_c25db1a4_4_k_cu_9d739ca04cuda3std3__45__cpo4cendE:
	.zero		1
	.type		_ZN34_INTERNAL_c25db1a4_4_k_cu_9d739ca04cuda3std6ranges3__45__cpo4cendE,@object
	.size		_ZN34_INTERNAL_c25db1a4_4_k_cu_9d739ca04cuda3std6ranges3__45__cpo4cendE,(_ZN34_INTERNAL_c25db1a4_4_k_cu_9d739ca04cuda3std3__420unreachable_sentinelE - _ZN34_INTERNAL_c25db1a4_4_k_cu_9d739ca04cuda3std6ranges3__45__cpo4cendE)
_ZN34_INTERNAL_c25db1a4_4_k_cu_9d739ca04cuda3std6ranges3__45__cpo4cendE:
	.zero		1
	.type		_ZN34_INTERNAL_c25db1a4_4_k_cu_9d739ca04cuda3std3__420unreachable_sentinelE,@object
	.size		_ZN34_INTERNAL_c25db1a4_4_k_cu_9d739ca04cuda3std3__420unreachable_sentinelE,(_ZN34_INTERNAL_c25db1a4_4_k_cu_9d739ca04cuda3std6ranges3__45__cpo5ssizeE - _ZN34_INTERNAL_c25db1a4_4_k_cu_9d739ca04cuda3std3__420unreachable_sentinelE)
_ZN34_INTERNAL_c25db1a4_4_k_cu_9d739ca04cuda3std3__420unreachable_sentinelE:
	.zero		1
	.type		_ZN34_INTERNAL_c25db1a4_4_k_cu_9d739ca04cuda3std6ranges3__45__cpo5ssizeE,@object
	.size		_ZN34_INTERNAL_c25db1a4_4_k_cu_9d739ca04cuda3std6ranges3__45__cpo5ssizeE,(_ZN34_INTERNAL_c25db1a4_4_k_cu_9d739ca06thrust24THRUST_300001_SM_1000_NS12placeholders3_10E - _ZN34_INTERNAL_c25db1a4_4_k_cu_9d739ca04cuda3std6ranges3__45__cpo5ssizeE)
_ZN34_INTERNAL_c25db1a4_4_k_cu_9d739ca04cuda3std6ranges3__45__cpo5ssizeE:
	.zero		1
	.type		_ZN34_INTERNAL_c25db1a4_4_k_cu_9d739ca06thrust24THRUST_300001_SM_1000_NS12placeholders3_10E,@object
	.size		_ZN34_INTERNAL_c25db1a4_4_k_cu_9d739ca06thrust24THRUST_300001_SM_1000_NS12placeholders3_10E,(_ZN34_INTERNAL_c25db1a4_4_k_cu_9d739ca04cuda3std3__45__cpo5crendE - _ZN34_INTERNAL_c25db1a4_4_k_cu_9d739ca06thrust24THRUST_300001_SM_1000_NS12placeholders3_10E)
_ZN34_INTERNAL_c25db1a4_4_k_cu_9d739ca06thrust24THRUST_300001_SM_1000_NS12placeholders3_10E:
	.zero		1
	.type		_ZN34_INTERNAL_c25db1a4_4_k_cu_9d739ca04cuda3std3__45__cpo5crendE,@object
	.size		_ZN34_INTERNAL_c25db1a4_4_k_cu_9d739ca04cuda3std3__45__cpo5crendE,(_ZN34_INTERNAL_c25db1a4_4_k_cu_9d739ca04cuda3std6ranges3__45__cpo4prevE - _ZN34_INTERNAL_c25db1a4_4_k_cu_9d739ca04cuda3std3__45__cpo5crendE)
_ZN34_INTERNAL_c25db1a4_4_k_cu_9d739ca04cuda3std3__45__cpo5crendE:
	.zero		1
	.type		_ZN34_INTERNAL_c25db1a4_4_k_cu_9d739ca04cuda3std6ranges3__45__cpo4prevE,@object
	.size		_ZN34_INTERNAL_c25db1a4_4_k_cu_9d739ca04cuda3std6ranges3__45__cpo4prevE,(_ZN34_INTERNAL_c25db1a4_4_k_cu_9d739ca04cuda3std6ranges3__45__cpo9iter_moveE - _ZN34_INTERNAL_c25db1a4_4_k_cu_9d739ca04cuda3std6ranges3__45__cpo4prevE)
_ZN34_INTERNAL_c25db1a4_4_k_cu_9d739ca04cuda3std6ranges3__45__cpo4prevE:
	.zero		1
	.type		_ZN34_INTERNAL_c25db1a4_4_k_cu_9d739ca04cuda3std6ranges3__45__cpo9iter_moveE,@object
	.size		_ZN34_INTERNAL_c25db1a4_4_k_cu_9d739ca04cuda3std6ranges3__45__cpo9iter_moveE,(_ZN34_INTERNAL_c25db1a4_4_k_cu_9d739ca06thrust24THRUST_300001_SM_1000_NS12placeholders2_2E - _ZN34_INTERNAL_c25db1a4_4_k_cu_9d739ca04cuda3std6ranges3__45__cpo9iter_moveE)
_ZN34_INTERNAL_c25db1a4_4_k_cu_9d739ca04cuda3std6ranges3__45__cpo9iter_moveE:
	.zero		1
	.type		_ZN34_INTERNAL_c25db1a4_4_k_cu_9d739ca06thrust24THRUST_300001_SM_1000_NS12placeholders2_2E,@object
	.size		_ZN34_INTERNAL_c25db1a4_4_k_cu_9d739ca06thrust24THRUST_300001_SM_1000_NS12placeholders2_2E,(_ZN34_INTERNAL_c25db1a4_4_k_cu_9d739ca06thrust24THRUST_300001_SM_1000_NS12placeholders2_4E - _ZN34_INTERNAL_c25db1a4_4_k_cu_9d739ca06thrust24THRUST_300001_SM_1000_NS12placeholders2_2E)
_ZN34_INTERNAL_c25db1a4_4_k_cu_9d739ca06thrust24THRUST_300001_SM_1000_NS12placeholders2_2E:
	.zero		1
	.type		_ZN34_INTERNAL_c25db1a4_4_k_cu_9d739ca06thrust24THRUST_300001_SM_1000_NS12placeholders2_4E,@object
	.size		_ZN34_INTERNAL_c25db1a4_4_k_cu_9d739ca06thrust24THRUST_300001_SM_1000_NS12placeholders2_4E,(_ZN34_INTERNAL_c25db1a4_4_k_cu_9d739ca04cuda3std3__45__cpo3endE - _ZN34_INTERNAL_c25db1a4_4_k_cu_9d739ca06thrust24THRUST_300001_SM_1000_NS12placeholders2_4E)
_ZN34_INTERNAL_c25db1a4_4_k_cu_9d739ca06thrust24THRUST_300001_SM_1000_NS12placeholders2_4E:
	.zero		1
	.type		_ZN34_INTERNAL_c25db1a4_4_k_cu_9d739ca04cuda3std3__45__cpo3endE,@object
	.size		_ZN34_INTERNAL_c25db1a4_4_k_cu_9d739ca04cuda3std3__45__cpo3endE,(_ZN34_INTERNAL_c25db1a4_4_k_cu_9d739ca04cuda3std6ranges3__45__cpo3endE - _ZN34_INTERNAL_c25db1a4_4_k_cu_9d739ca04cuda3std3__45__cpo3endE)
_ZN34_INTERNAL_c25db1a4_4_k_cu_9d739ca04cuda3std3__45__cpo3endE:
	.zero		1
	.type		_ZN34_INTERNAL_c25db1a4_4_k_cu_9d739ca04cuda3std6ranges3__45__cpo3endE,@object
	.size		_ZN34_INTERNAL_c25db1a4_4_k_cu_9d739ca04cuda3std6ranges3__45__cpo3endE,(_ZN34_INTERNAL_c25db1a4_4_k_cu_9d739ca04cuda3std3__419piecewise_constructE - _ZN34_INTERNAL_c25db1a4_4_k_cu_9d739ca04cuda3std6ranges3__45__cpo3endE)
_ZN34_INTERNAL_c25db1a4_4_k_cu_9d739ca04cuda3std6ranges3__45__cpo3endE:
	.zero		1
	.type		_ZN34_INTERNAL_c25db1a4_4_k_cu_9d739ca04cuda3std3__419piecewise_constructE,@object
	.size		_ZN34_INTERNAL_c25db1a4_4_k_cu_9d739ca04cuda3std3__419piecewise_constructE,(_ZN34_INTERNAL_c25db1a4_4_k_cu_9d739ca04cuda3std6ranges3__45__cpo5cdataE - _ZN34_INTERNAL_c25db1a4_4_k_cu_9d739ca04cuda3std3__419piecewise_constructE)
_ZN34_INTERNAL_c25db1a4_4_k_cu_9d739ca04cuda3std3__419piecewise_constructE:
	.zero		1
	.type		_ZN34_INTERNAL_c25db1a4_4_k_cu_9d739ca04cuda3std6ranges3__45__cpo5cdataE,@object
	.size		_ZN34_INTERNAL_c25db1a4_4_k_cu_9d739ca04cuda3std6ranges3__45__cpo5cdataE,(_ZN34_INTERNAL_c25db1a4_4_k_cu_9d739ca06thrust24THRUST_300001_SM_1000_NS12placeholders2_8E - _ZN34_INTERNAL_c25db1a4_4_k_cu_9d739ca04cuda3std6ranges3__45__cpo5cdataE)
_ZN34_INTERNAL_c25db1a4_4_k_cu_9d739ca04cuda3std6ranges3__45__cpo5cdataE:
	.zero		1
	.type		_ZN34_INTERNAL_c25db1a4_4_k_cu_9d739ca06thrust24THRUST_300001_SM_1000_NS12placeholders2_8E,@object
	.size		_ZN34_INTERNAL_c25db1a4_4_k_cu_9d739ca06thrust24THRUST_300001_SM_1000_NS12placeholders2_8E,(_ZN34_INTERNAL_c25db1a4_4_k_cu_9d739ca04cuda3std3__45__cpo4rendE - _ZN34_INTERNAL_c25db1a4_4_k_cu_9d739ca06thrust24THRUST_300001_SM_1000_NS12placeholders2_8E)
_ZN34_INTERNAL_c25db1a4_4_k_cu_9d739ca06thrust24THRUST_300001_SM_1000_NS12placeholders2_8E:
	.zero		1
	.type		_ZN34_INTERNAL_c25db1a4_4_k_cu_9d739ca04cuda3std3__45__cpo4rendE,@object
	.size		_ZN34_INTERNAL_c25db1a4_4_k_cu_9d739ca04cuda3std3__45__cpo4rendE,(_ZN34_INTERNAL_c25db1a4_4_k_cu_9d739ca04cuda3std6ranges3__45__cpo9iter_swapE - _ZN34_INTERNAL_c25db1a4_4_k_cu_9d739ca04cuda3std3__45__cpo4rendE)
_ZN34_INTERNAL_c25db1a4_4_k_cu_9d739ca04cuda3std3__45__cpo4rendE:
	.zero		1
	.type		_ZN34_INTERNAL_c25db1a4_4_k_cu_9d739ca04cuda3std6ranges3__45__cpo9iter_swapE,@object
	.size		_ZN34_INTERNAL_c25db1a4_4_k_cu_9d739ca04cuda3std6ranges3__45__cpo9iter_swapE,(_ZN34_INTERNAL_c25db1a4_4_k_cu_9d739ca04cuda3std3__48unexpectE - _ZN34_INTERNAL_c25db1a4_4_k_cu_9d739ca04cuda3std6ranges3__45__cpo9iter_swapE)
_ZN34_INTERNAL_c25db1a4_4_k_cu_9d739ca04cuda3std6ranges3__45__cpo9iter_swapE:
	.zero		1
	.type		_ZN34_INTERNAL_c25db1a4_4_k_cu_9d739ca04cuda3std3__48unexpectE,@object
	.size		_ZN34_INTERNAL_c25db1a4_4_k_cu_9d739ca04cuda3std3__48unexpectE,(_ZN34_INTERNAL_c25db1a4_4_k_cu_9d739ca06thrust24THRUST_300001_SM_1000_NS6system6detail10sequential3seqE - _ZN34_INTERNAL_c25db1a4_4_k_cu_9d739ca04cuda3std3__48unexpectE)
_ZN34_INTERNAL_c25db1a4_4_k_cu_9d739ca04cuda3std3__48unexpectE:
	.zero		1
	.type		_ZN34_INTERNAL_c25db1a4_4_k_cu_9d739ca06thrust24THRUST_300001_SM_1000_NS6system6detail10sequential3seqE,@object
	.size		_ZN34_INTERNAL_c25db1a4_4_k_cu_9d739ca06thrust24THRUST_300001_SM_1000_NS6system6detail10sequential3seqE,(.L_29 - _ZN34_INTERNAL_c25db1a4_4_k_cu_9d739ca06thrust24THRUST_300001_SM_1000_NS6system6detail10sequential3seqE)
_ZN34_INTERNAL_c25db1a4_4_k_cu_9d739ca06thrust24THRUST_300001_SM_1000_NS6system6detail10sequential3seqE:
	.zero		1
.L_29:


//--------------------- .nv.constant0._ZN3cub18CUB_300001_SM_10006detail11EmptyKernelIvEEvv --------------------------
	.section	.nv.constant0._ZN3cub18CUB_300001_SM_10006detail11EmptyKernelIvEEvv,"a",@progbits
	.sectionflags	@""
	.align	4
.nv.constant0._ZN3cub18CUB_300001_SM_10006detail11EmptyKernelIvEEvv:
	.zero		896


//--------------------- .nv.constant0._Z10initMatrixPdS_i --------------------------
	.section	.nv.constant0._Z10initMatrixPdS_i,"a",@progbits
	.sectionflags	@""
	.align	4
.nv.constant0._Z10initMatrixPdS_i:
	.zero		916


//--------------------- .nv.constant0._Z9iterationPdS_iiii --------------------------
	.section	.nv.constant0._Z9iterationPdS_iiii,"a",@progbits
	.sectionflags	@""
	.align	4
.nv.constant0._Z9iterationPdS_iiii:
	.zero		928


//--------------------- SYMBOLS --------------------------

	.type		.nv.reservedSmem.offset0,@object
	.size		.nv.reservedSmem.offset0,0x4
